//
// Generated by NVIDIA NVVM Compiler
//
// Compiler Build ID: CL-36424714
// Cuda compilation tools, release 13.0, V13.0.88
// Based on NVVM 20.0.0
//

.version 9.0
.target sm_100
.address_size 64

	// .globl	_Z12setup_kernelP17curandStateXORWOW
.extern .func  (.param .b32 func_retval0) vprintf
(
	.param .b64 vprintf_param_0,
	.param .b64 vprintf_param_1
)
;
.global .align 4 .b8 precalc_xorwow_matrix[102400];
.global .align 4 .b8 precalc_xorwow_offset_matrix[102400];
.global .align 4 .b8 mrg32k3aM1[2304];
.global .align 4 .b8 mrg32k3aM2[2304];
.global .align 4 .b8 mrg32k3aM1SubSeq[2016];
.global .align 4 .b8 mrg32k3aM2SubSeq[2016];
.global .align 4 .b8 mrg32k3aM1Seq[2304];
.global .align 4 .b8 mrg32k3aM2Seq[2304];
.const .align 8 .b8 __cr_lgamma_table[72];
.global .align 1 .b8 $str[4] = {37, 100, 32};

.visible .entry _Z12setup_kernelP17curandStateXORWOW(
	.param .u64 .ptr .align 1 _Z12setup_kernelP17curandStateXORWOW_param_0
)
{
	.reg .pred 	%p<24>;
	.reg .b32 	%r<406>;
	.reg .b64 	%rd<18>;

	ld.param.u64 	%rd8, [_Z12setup_kernelP17curandStateXORWOW_param_0];
	cvta.to.global.u64 	%rd9, %rd8;
	mov.u32 	%r182, %tid.x;
	mov.u32 	%r183, %ctaid.x;
	shl.b32 	%r184, %r183, 6;
	add.s32 	%r185, %r184, %r182;
	cvt.s64.s32 	%rd17, %r185;
	mul.wide.s32 	%rd10, %r185, 48;
	add.s64 	%rd2, %rd9, %rd10;
	mov.b32 	%r186, 1593684748;
	mov.b32 	%r187, 832094735;
	st.global.v2.u32 	[%rd2], {%r187, %r186};
	mov.b32 	%r188, -123459836;
	mov.b32 	%r189, 1111207954;
	st.global.v2.u32 	[%rd2+8], {%r189, %r188};
	mov.b32 	%r190, 1476011280;
	mov.b32 	%r191, -589760388;
	st.global.v2.u32 	[%rd2+16], {%r191, %r190};
	setp.eq.s32 	%p1, %r185, 0;
	@%p1 bra 	$L__BB0_42;
	mov.b32 	%r312, 0;
	mov.u64 	%rd12, precalc_xorwow_matrix;
$L__BB0_2:
	and.b64  	%rd4, %rd17, 3;
	setp.eq.s64 	%p2, %rd4, 0;
	@%p2 bra 	$L__BB0_41;
	mul.wide.u32 	%rd11, %r312, 3200;
	add.s64 	%rd5, %rd12, %rd11;
	cvt.u32.u64 	%r2, %rd4;
	mov.b32 	%r313, 0;
$L__BB0_4:
	mov.b32 	%r326, 0;
	mov.u32 	%r327, %r326;
	mov.u32 	%r328, %r326;
	mov.u32 	%r329, %r326;
	mov.u32 	%r330, %r326;
	mov.u32 	%r319, %r326;
$L__BB0_5:
	mul.wide.u32 	%rd13, %r319, 4;
	add.s64 	%rd14, %rd2, %rd13;
	ld.global.u32 	%r10, [%rd14+4];
	shl.b32 	%r11, %r319, 5;
	mov.b32 	%r325, 0;
$L__BB0_6:
	.pragma "nounroll";
	shr.u32 	%r196, %r10, %r325;
	and.b32  	%r197, %r196, 1;
	setp.eq.b32 	%p3, %r197, 1;
	not.pred 	%p4, %p3;
	add.s32 	%r198, %r11, %r325;
	mul.lo.s32 	%r199, %r198, 5;
	mul.wide.u32 	%rd15, %r199, 4;
	add.s64 	%rd6, %rd5, %rd15;
	@%p4 bra 	$L__BB0_8;
	ld.global.u32 	%r200, [%rd6];
	xor.b32  	%r330, %r330, %r200;
	ld.global.u32 	%r201, [%rd6+4];
	xor.b32  	%r329, %r329, %r201;
	ld.global.u32 	%r202, [%rd6+8];
	xor.b32  	%r328, %r328, %r202;
	ld.global.u32 	%r203, [%rd6+12];
	xor.b32  	%r327, %r327, %r203;
	ld.global.u32 	%r204, [%rd6+16];
	xor.b32  	%r326, %r326, %r204;
$L__BB0_8:
	and.b32  	%r206, %r196, 2;
	setp.eq.s32 	%p5, %r206, 0;
	@%p5 bra 	$L__BB0_10;
	ld.global.u32 	%r207, [%rd6+20];
	xor.b32  	%r330, %r330, %r207;
	ld.global.u32 	%r208, [%rd6+24];
	xor.b32  	%r329, %r329, %r208;
	ld.global.u32 	%r209, [%rd6+28];
	xor.b32  	%r328, %r328, %r209;
	ld.global.u32 	%r210, [%rd6+32];
	xor.b32  	%r327, %r327, %r210;
	ld.global.u32 	%r211, [%rd6+36];
	xor.b32  	%r326, %r326, %r211;
$L__BB0_10:
	and.b32  	%r213, %r196, 4;
	setp.eq.s32 	%p6, %r213, 0;
	@%p6 bra 	$L__BB0_12;
	ld.global.u32 	%r214, [%rd6+40];
	xor.b32  	%r330, %r330, %r214;
	ld.global.u32 	%r215, [%rd6+44];
	xor.b32  	%r329, %r329, %r215;
	ld.global.u32 	%r216, [%rd6+48];
	xor.b32  	%r328, %r328, %r216;
	ld.global.u32 	%r217, [%rd6+52];
	xor.b32  	%r327, %r327, %r217;
	ld.global.u32 	%r218, [%rd6+56];
	xor.b32  	%r326, %r326, %r218;
$L__BB0_12:
	and.b32  	%r220, %r196, 8;
	setp.eq.s32 	%p7, %r220, 0;
	@%p7 bra 	$L__BB0_14;
	ld.global.u32 	%r221, [%rd6+60];
	xor.b32  	%r330, %r330, %r221;
	ld.global.u32 	%r222, [%rd6+64];
	xor.b32  	%r329, %r329, %r222;
	ld.global.u32 	%r223, [%rd6+68];
	xor.b32  	%r328, %r328, %r223;
	ld.global.u32 	%r224, [%rd6+72];
	xor.b32  	%r327, %r327, %r224;
	ld.global.u32 	%r225, [%rd6+76];
	xor.b32  	%r326, %r326, %r225;
$L__BB0_14:
	and.b32  	%r227, %r196, 16;
	setp.eq.s32 	%p8, %r227, 0;
	@%p8 bra 	$L__BB0_16;
	ld.global.u32 	%r228, [%rd6+80];
	xor.b32  	%r330, %r330, %r228;
	ld.global.u32 	%r229, [%rd6+84];
	xor.b32  	%r329, %r329, %r229;
	ld.global.u32 	%r230, [%rd6+88];
	xor.b32  	%r328, %r328, %r230;
	ld.global.u32 	%r231, [%rd6+92];
	xor.b32  	%r327, %r327, %r231;
	ld.global.u32 	%r232, [%rd6+96];
	xor.b32  	%r326, %r326, %r232;
$L__BB0_16:
	and.b32  	%r234, %r196, 32;
	setp.eq.s32 	%p9, %r234, 0;
	@%p9 bra 	$L__BB0_18;
	ld.global.u32 	%r235, [%rd6+100];
	xor.b32  	%r330, %r330, %r235;
	ld.global.u32 	%r236, [%rd6+104];
	xor.b32  	%r329, %r329, %r236;
	ld.global.u32 	%r237, [%rd6+108];
	xor.b32  	%r328, %r328, %r237;
	ld.global.u32 	%r238, [%rd6+112];
	xor.b32  	%r327, %r327, %r238;
	ld.global.u32 	%r239, [%rd6+116];
	xor.b32  	%r326, %r326, %r239;
$L__BB0_18:
	and.b32  	%r241, %r196, 64;
	setp.eq.s32 	%p10, %r241, 0;
	@%p10 bra 	$L__BB0_20;
	ld.global.u32 	%r242, [%rd6+120];
	xor.b32  	%r330, %r330, %r242;
	ld.global.u32 	%r243, [%rd6+124];
	xor.b32  	%r329, %r329, %r243;
	ld.global.u32 	%r244, [%rd6+128];
	xor.b32  	%r328, %r328, %r244;
	ld.global.u32 	%r245, [%rd6+132];
	xor.b32  	%r327, %r327, %r245;
	ld.global.u32 	%r246, [%rd6+136];
	xor.b32  	%r326, %r326, %r246;
$L__BB0_20:
	and.b32  	%r248, %r196, 128;
	setp.eq.s32 	%p11, %r248, 0;
	@%p11 bra 	$L__BB0_22;
	ld.global.u32 	%r249, [%rd6+140];
	xor.b32  	%r330, %r330, %r249;
	ld.global.u32 	%r250, [%rd6+144];
	xor.b32  	%r329, %r329, %r250;
	ld.global.u32 	%r251, [%rd6+148];
	xor.b32  	%r328, %r328, %r251;
	ld.global.u32 	%r252, [%rd6+152];
	xor.b32  	%r327, %r327, %r252;
	ld.global.u32 	%r253, [%rd6+156];
	xor.b32  	%r326, %r326, %r253;
$L__BB0_22:
	and.b32  	%r255, %r196, 256;
	setp.eq.s32 	%p12, %r255, 0;
	@%p12 bra 	$L__BB0_24;
	ld.global.u32 	%r256, [%rd6+160];
	xor.b32  	%r330, %r330, %r256;
	ld.global.u32 	%r257, [%rd6+164];
	xor.b32  	%r329, %r329, %r257;
	ld.global.u32 	%r258, [%rd6+168];
	xor.b32  	%r328, %r328, %r258;
	ld.global.u32 	%r259, [%rd6+172];
	xor.b32  	%r327, %r327, %r259;
	ld.global.u32 	%r260, [%rd6+176];
	xor.b32  	%r326, %r326, %r260;
$L__BB0_24:
	and.b32  	%r262, %r196, 512;
	setp.eq.s32 	%p13, %r262, 0;
	@%p13 bra 	$L__BB0_26;
	ld.global.u32 	%r263, [%rd6+180];
	xor.b32  	%r330, %r330, %r263;
	ld.global.u32 	%r264, [%rd6+184];
	xor.b32  	%r329, %r329, %r264;
	ld.global.u32 	%r265, [%rd6+188];
	xor.b32  	%r328, %r328, %r265;
	ld.global.u32 	%r266, [%rd6+192];
	xor.b32  	%r327, %r327, %r266;
	ld.global.u32 	%r267, [%rd6+196];
	xor.b32  	%r326, %r326, %r267;
$L__BB0_26:
	and.b32  	%r269, %r196, 1024;
	setp.eq.s32 	%p14, %r269, 0;
	@%p14 bra 	$L__BB0_28;
	ld.global.u32 	%r270, [%rd6+200];
	xor.b32  	%r330, %r330, %r270;
	ld.global.u32 	%r271, [%rd6+204];
	xor.b32  	%r329, %r329, %r271;
	ld.global.u32 	%r272, [%rd6+208];
	xor.b32  	%r328, %r328, %r272;
	ld.global.u32 	%r273, [%rd6+212];
	xor.b32  	%r327, %r327, %r273;
	ld.global.u32 	%r274, [%rd6+216];
	xor.b32  	%r326, %r326, %r274;
$L__BB0_28:
	and.b32  	%r276, %r196, 2048;
	setp.eq.s32 	%p15, %r276, 0;
	@%p15 bra 	$L__BB0_30;
	ld.global.u32 	%r277, [%rd6+220];
	xor.b32  	%r330, %r330, %r277;
	ld.global.u32 	%r278, [%rd6+224];
	xor.b32  	%r329, %r329, %r278;
	ld.global.u32 	%r279, [%rd6+228];
	xor.b32  	%r328, %r328, %r279;
	ld.global.u32 	%r280, [%rd6+232];
	xor.b32  	%r327, %r327, %r280;
	ld.global.u32 	%r281, [%rd6+236];
	xor.b32  	%r326, %r326, %r281;
$L__BB0_30:
	and.b32  	%r283, %r196, 4096;
	setp.eq.s32 	%p16, %r283, 0;
	@%p16 bra 	$L__BB0_32;
	ld.global.u32 	%r284, [%rd6+240];
	xor.b32  	%r330, %r330, %r284;
	ld.global.u32 	%r285, [%rd6+244];
	xor.b32  	%r329, %r329, %r285;
	ld.global.u32 	%r286, [%rd6+248];
	xor.b32  	%r328, %r328, %r286;
	ld.global.u32 	%r287, [%rd6+252];
	xor.b32  	%r327, %r327, %r287;
	ld.global.u32 	%r288, [%rd6+256];
	xor.b32  	%r326, %r326, %r288;
$L__BB0_32:
	and.b32  	%r290, %r196, 8192;
	setp.eq.s32 	%p17, %r290, 0;
	@%p17 bra 	$L__BB0_34;
	ld.global.u32 	%r291, [%rd6+260];
	xor.b32  	%r330, %r330, %r291;
	ld.global.u32 	%r292, [%rd6+264];
	xor.b32  	%r329, %r329, %r292;
	ld.global.u32 	%r293, [%rd6+268];
	xor.b32  	%r328, %r328, %r293;
	ld.global.u32 	%r294, [%rd6+272];
	xor.b32  	%r327, %r327, %r294;
	ld.global.u32 	%r295, [%rd6+276];
	xor.b32  	%r326, %r326, %r295;
$L__BB0_34:
	and.b32  	%r297, %r196, 16384;
	setp.eq.s32 	%p18, %r297, 0;
	@%p18 bra 	$L__BB0_36;
	ld.global.u32 	%r298, [%rd6+280];
	xor.b32  	%r330, %r330, %r298;
	ld.global.u32 	%r299, [%rd6+284];
	xor.b32  	%r329, %r329, %r299;
	ld.global.u32 	%r300, [%rd6+288];
	xor.b32  	%r328, %r328, %r300;
	ld.global.u32 	%r301, [%rd6+292];
	xor.b32  	%r327, %r327, %r301;
	ld.global.u32 	%r302, [%rd6+296];
	xor.b32  	%r326, %r326, %r302;
$L__BB0_36:
	and.b32  	%r304, %r196, 32768;
	setp.eq.s32 	%p19, %r304, 0;
	@%p19 bra 	$L__BB0_38;
	ld.global.u32 	%r305, [%rd6+300];
	xor.b32  	%r330, %r330, %r305;
	ld.global.u32 	%r306, [%rd6+304];
	xor.b32  	%r329, %r329, %r306;
	ld.global.u32 	%r307, [%rd6+308];
	xor.b32  	%r328, %r328, %r307;
	ld.global.u32 	%r308, [%rd6+312];
	xor.b32  	%r327, %r327, %r308;
	ld.global.u32 	%r309, [%rd6+316];
	xor.b32  	%r326, %r326, %r309;
$L__BB0_38:
	add.s32 	%r325, %r325, 16;
	setp.ne.s32 	%p20, %r325, 32;
	@%p20 bra 	$L__BB0_6;
	mad.lo.s32 	%r310, %r319, -31, %r11;
	add.s32 	%r319, %r310, 1;
	setp.ne.s32 	%p21, %r319, 5;
	@%p21 bra 	$L__BB0_5;
	st.global.u32 	[%rd2+4], %r330;
	st.global.u32 	[%rd2+8], %r329;
	st.global.u32 	[%rd2+12], %r328;
	st.global.u32 	[%rd2+16], %r327;
	st.global.u32 	[%rd2+20], %r326;
	add.s32 	%r313, %r313, 1;
	setp.lt.u32 	%p22, %r313, %r2;
	@%p22 bra 	$L__BB0_4;
$L__BB0_41:
	shr.u64 	%rd7, %rd17, 2;
	add.s32 	%r312, %r312, 1;
	setp.gt.u64 	%p23, %rd17, 3;
	mov.u64 	%rd17, %rd7;
	@%p23 bra 	$L__BB0_2;
$L__BB0_42:
	mov.b32 	%r311, 0;
	st.global.v2.u32 	[%rd2+24], {%r311, %r311};
	st.global.u32 	[%rd2+32], %r311;
	mov.b64 	%rd16, 0;
	st.global.u64 	[%rd2+40], %rd16;
	ret;

}
	// .globl	_Z15generate_kernelP17curandStateXORWOWiPj
.visible .entry _Z15generate_kernelP17curandStateXORWOWiPj(
	.param .u64 .ptr .align 1 _Z15generate_kernelP17curandStateXORWOWiPj_param_0,
	.param .u32 _Z15generate_kernelP17curandStateXORWOWiPj_param_1,
	.param .u64 .ptr .align 1 _Z15generate_kernelP17curandStateXORWOWiPj_param_2
)
{
	.local .align 8 .b8 	__local_depot1[8];
	.reg .b64 	%SP;
	.reg .b64 	%SPL;
	.reg .pred 	%p<8>;
	.reg .b32 	%r<199>;
	.reg .b32 	%f<2>;
	.reg .b64 	%rd<20>;
	.reg .b64 	%fd<2>;

	mov.u64 	%SPL, __local_depot1;
	cvta.local.u64 	%SP, %SPL;
	ld.param.u64 	%rd4, [_Z15generate_kernelP17curandStateXORWOWiPj_param_0];
	ld.param.u32 	%r68, [_Z15generate_kernelP17curandStateXORWOWiPj_param_1];
	ld.param.u64 	%rd3, [_Z15generate_kernelP17curandStateXORWOWiPj_param_2];
	cvta.to.global.u64 	%rd5, %rd4;
	add.u64 	%rd6, %SP, 0;
	add.u64 	%rd1, %SPL, 0;
	mov.u32 	%r70, %tid.x;
	mov.u32 	%r71, %ctaid.x;
	shl.b32 	%r72, %r71, 6;
	add.s32 	%r1, %r72, %r70;
	mul.wide.s32 	%rd7, %r1, 48;
	add.s64 	%rd2, %rd5, %rd7;
	ld.global.v2.u32 	{%r197, %r187}, [%rd2];
	ld.global.v2.u32 	{%r188, %r163}, [%rd2+8];
	ld.global.v2.u32 	{%r164, %r165}, [%rd2+16];
	ld.global.v2.u32 	{%r8, %r9}, [%rd2+24];
	ld.global.f32 	%f1, [%rd2+32];
	ld.global.f64 	%fd1, [%rd2+40];
	setp.lt.s32 	%p1, %r68, 1;
	mov.b32 	%r198, 0;
	mov.u32 	%r192, %r165;
	mov.u32 	%r193, %r164;
	mov.u32 	%r194, %r163;
	mov.u32 	%r195, %r188;
	mov.u32 	%r196, %r187;
	@%p1 bra 	$L__BB1_10;
	and.b32  	%r10, %r68, 3;
	setp.lt.u32 	%p2, %r68, 4;
	mov.b32 	%r198, 0;
	@%p2 bra 	$L__BB1_5;
	add.s32 	%r160, %r197, 724874;
	and.b32  	%r76, %r68, 2147483644;
	neg.s32 	%r159, %r76;
	mov.b32 	%r198, 0;
	mov.u64 	%rd8, $str;
$L__BB1_3:
	.pragma "nounroll";
	mov.u32 	%r196, %r165;
	shr.u32 	%r77, %r187, 2;
	xor.b32  	%r78, %r77, %r187;
	shl.b32 	%r79, %r196, 4;
	shl.b32 	%r80, %r78, 1;
	xor.b32  	%r81, %r79, %r80;
	xor.b32  	%r82, %r81, %r196;
	xor.b32  	%r195, %r82, %r78;
	add.s32 	%r83, %r160, %r195;
	add.s32 	%r84, %r83, -362437;
	st.local.u32 	[%rd1], %r84;
	cvta.global.u64 	%rd9, %rd8;
	{ // callseq 0, 0
	.param .b64 param0;
	st.param.b64 	[param0], %rd9;
	.param .b64 param1;
	st.param.b64 	[param1], %rd6;
	.param .b32 retval0;
	call.uni (retval0), 
	vprintf, 
	(
	param0, 
	param1
	);
	ld.param.b32 	%r85, [retval0];
	} // callseq 0
	and.b32  	%r87, %r84, 1;
	add.s32 	%r88, %r87, %r198;
	shr.u32 	%r89, %r188, 2;
	xor.b32  	%r90, %r89, %r188;
	shl.b32 	%r91, %r195, 4;
	shl.b32 	%r92, %r90, 1;
	xor.b32  	%r93, %r91, %r92;
	xor.b32  	%r94, %r93, %r195;
	xor.b32  	%r194, %r94, %r90;
	add.s32 	%r95, %r160, %r194;
	st.local.u32 	[%rd1], %r95;
	{ // callseq 1, 0
	.param .b64 param0;
	st.param.b64 	[param0], %rd9;
	.param .b64 param1;
	st.param.b64 	[param1], %rd6;
	.param .b32 retval0;
	call.uni (retval0), 
	vprintf, 
	(
	param0, 
	param1
	);
	ld.param.b32 	%r96, [retval0];
	} // callseq 1
	and.b32  	%r98, %r95, 1;
	add.s32 	%r99, %r98, %r88;
	shr.u32 	%r100, %r163, 2;
	xor.b32  	%r101, %r100, %r163;
	shl.b32 	%r102, %r194, 4;
	shl.b32 	%r103, %r101, 1;
	xor.b32  	%r104, %r102, %r103;
	xor.b32  	%r105, %r104, %r194;
	xor.b32  	%r193, %r105, %r101;
	add.s32 	%r106, %r160, %r193;
	add.s32 	%r107, %r106, 362437;
	st.local.u32 	[%rd1], %r107;
	{ // callseq 2, 0
	.param .b64 param0;
	st.param.b64 	[param0], %rd9;
	.param .b64 param1;
	st.param.b64 	[param1], %rd6;
	.param .b32 retval0;
	call.uni (retval0), 
	vprintf, 
	(
	param0, 
	param1
	);
	ld.param.b32 	%r108, [retval0];
	} // callseq 2
	and.b32  	%r110, %r107, 1;
	add.s32 	%r111, %r110, %r99;
	shr.u32 	%r112, %r164, 2;
	xor.b32  	%r113, %r112, %r164;
	shl.b32 	%r114, %r193, 4;
	shl.b32 	%r115, %r113, 1;
	xor.b32  	%r116, %r114, %r115;
	xor.b32  	%r117, %r116, %r193;
	xor.b32  	%r165, %r117, %r113;
	add.s32 	%r118, %r160, %r165;
	add.s32 	%r119, %r118, 724874;
	st.local.u32 	[%rd1], %r119;
	{ // callseq 3, 0
	.param .b64 param0;
	st.param.b64 	[param0], %rd9;
	.param .b64 param1;
	st.param.b64 	[param1], %rd6;
	.param .b32 retval0;
	call.uni (retval0), 
	vprintf, 
	(
	param0, 
	param1
	);
	ld.param.b32 	%r120, [retval0];
	} // callseq 3
	and.b32  	%r122, %r119, 1;
	add.s32 	%r198, %r122, %r111;
	add.s32 	%r160, %r160, 1449748;
	add.s32 	%r159, %r159, 4;
	setp.ne.s32 	%p3, %r159, 0;
	mov.u32 	%r188, %r195;
	mov.u32 	%r163, %r194;
	mov.u32 	%r164, %r193;
	mov.u32 	%r187, %r196;
	@%p3 bra 	$L__BB1_3;
	add.s32 	%r197, %r160, -724874;
	mov.u32 	%r192, %r165;
	mov.u32 	%r187, %r196;
	mov.u32 	%r188, %r195;
	mov.u32 	%r163, %r194;
	mov.u32 	%r164, %r193;
$L__BB1_5:
	setp.eq.s32 	%p4, %r10, 0;
	@%p4 bra 	$L__BB1_10;
	setp.eq.s32 	%p5, %r10, 1;
	mov.u32 	%r189, %r163;
	mov.u32 	%r190, %r164;
	mov.u32 	%r191, %r165;
	@%p5 bra 	$L__BB1_8;
	shr.u32 	%r124, %r187, 2;
	xor.b32  	%r125, %r124, %r187;
	shl.b32 	%r126, %r165, 4;
	shl.b32 	%r127, %r125, 1;
	xor.b32  	%r128, %r126, %r127;
	xor.b32  	%r129, %r128, %r165;
	xor.b32  	%r193, %r129, %r125;
	add.s32 	%r130, %r197, %r193;
	add.s32 	%r131, %r130, 362437;
	st.local.u32 	[%rd1], %r131;
	mov.u64 	%rd11, $str;
	cvta.global.u64 	%rd12, %rd11;
	add.u64 	%rd13, %SP, 0;
	{ // callseq 4, 0
	.param .b64 param0;
	st.param.b64 	[param0], %rd12;
	.param .b64 param1;
	st.param.b64 	[param1], %rd13;
	.param .b32 retval0;
	call.uni (retval0), 
	vprintf, 
	(
	param0, 
	param1
	);
	ld.param.b32 	%r132, [retval0];
	} // callseq 4
	and.b32  	%r134, %r131, 1;
	add.s32 	%r135, %r134, %r198;
	shr.u32 	%r136, %r188, 2;
	xor.b32  	%r137, %r136, %r188;
	shl.b32 	%r138, %r193, 4;
	shl.b32 	%r139, %r137, 1;
	xor.b32  	%r140, %r138, %r139;
	xor.b32  	%r141, %r140, %r193;
	xor.b32  	%r192, %r141, %r137;
	add.s32 	%r197, %r197, 724874;
	add.s32 	%r142, %r192, %r197;
	st.local.u32 	[%rd1], %r142;
	{ // callseq 5, 0
	.param .b64 param0;
	st.param.b64 	[param0], %rd12;
	.param .b64 param1;
	st.param.b64 	[param1], %rd13;
	.param .b32 retval0;
	call.uni (retval0), 
	vprintf, 
	(
	param0, 
	param1
	);
	ld.param.b32 	%r143, [retval0];
	} // callseq 5
	and.b32  	%r145, %r142, 1;
	add.s32 	%r198, %r145, %r135;
	mov.u32 	%r187, %r163;
	mov.u32 	%r188, %r164;
	mov.u32 	%r189, %r165;
	mov.u32 	%r190, %r193;
	mov.u32 	%r191, %r192;
$L__BB1_8:
	and.b32  	%r146, %r68, 1;
	setp.eq.b32 	%p6, %r146, 1;
	not.pred 	%p7, %p6;
	mov.u32 	%r194, %r165;
	mov.u32 	%r195, %r164;
	mov.u32 	%r196, %r163;
	@%p7 bra 	$L__BB1_10;
	shr.u32 	%r147, %r187, 2;
	xor.b32  	%r148, %r147, %r187;
	shl.b32 	%r149, %r191, 4;
	shl.b32 	%r150, %r148, 1;
	xor.b32  	%r151, %r149, %r150;
	xor.b32  	%r152, %r151, %r191;
	xor.b32  	%r192, %r152, %r148;
	add.s32 	%r197, %r197, 362437;
	add.s32 	%r153, %r192, %r197;
	st.local.u32 	[%rd1], %r153;
	mov.u64 	%rd14, $str;
	cvta.global.u64 	%rd15, %rd14;
	add.u64 	%rd16, %SP, 0;
	{ // callseq 6, 0
	.param .b64 param0;
	st.param.b64 	[param0], %rd15;
	.param .b64 param1;
	st.param.b64 	[param1], %rd16;
	.param .b32 retval0;
	call.uni (retval0), 
	vprintf, 
	(
	param0, 
	param1
	);
	ld.param.b32 	%r154, [retval0];
	} // callseq 6
	and.b32  	%r156, %r153, 1;
	add.s32 	%r198, %r156, %r198;
	mov.u32 	%r193, %r191;
	mov.u32 	%r194, %r190;
	mov.u32 	%r195, %r189;
	mov.u32 	%r196, %r188;
$L__BB1_10:
	cvta.to.global.u64 	%rd17, %rd3;
	st.global.v2.u32 	[%rd2], {%r197, %r196};
	st.global.v2.u32 	[%rd2+8], {%r195, %r194};
	st.global.v2.u32 	[%rd2+16], {%r193, %r192};
	st.global.v2.u32 	[%rd2+24], {%r8, %r9};
	st.global.f32 	[%rd2+32], %f1;
	st.global.f64 	[%rd2+40], %fd1;
	mul.wide.s32 	%rd18, %r1, 4;
	add.s64 	%rd19, %rd17, %rd18;
	ld.global.u32 	%r157, [%rd19];
	add.s32 	%r158, %r157, %r198;
	st.global.u32 	[%rd19], %r158;
	ret;

}
	// .globl	_Z23generate_uniform_kernelP17curandStateXORWOWiPj
.visible .entry _Z23generate_uniform_kernelP17curandStateXORWOWiPj(
	.param .u64 .ptr .align 1 _Z23generate_uniform_kernelP17curandStateXORWOWiPj_param_0,
	.param .u32 _Z23generate_uniform_kernelP17curandStateXORWOWiPj_param_1,
	.param .u64 .ptr .align 1 _Z23generate_uniform_kernelP17curandStateXORWOWiPj_param_2
)
{
	.reg .pred 	%p<11>;
	.reg .b32 	%r<157>;
	.reg .b32 	%f<12>;
	.reg .b64 	%rd<9>;
	.reg .b64 	%fd<2>;

	ld.param.u64 	%rd3, [_Z23generate_uniform_kernelP17curandStateXORWOWiPj_param_0];
	ld.param.u32 	%r64, [_Z23generate_uniform_kernelP17curandStateXORWOWiPj_param_1];
	ld.param.u64 	%rd2, [_Z23generate_uniform_kernelP17curandStateXORWOWiPj_param_2];
	cvta.to.global.u64 	%rd4, %rd3;
	mov.u32 	%r66, %tid.x;
	mov.u32 	%r67, %ctaid.x;
	shl.b32 	%r68, %r67, 6;
	add.s32 	%r1, %r68, %r66;
	mul.wide.s32 	%rd5, %r1, 48;
	add.s64 	%rd1, %rd4, %rd5;
	ld.global.v2.u32 	{%r155, %r154}, [%rd1];
	ld.global.v2.u32 	{%r153, %r152}, [%rd1+8];
	ld.global.v2.u32 	{%r151, %r150}, [%rd1+16];
	ld.global.v2.u32 	{%r8, %r9}, [%rd1+24];
	ld.global.f32 	%f1, [%rd1+32];
	ld.global.f64 	%fd1, [%rd1+40];
	setp.lt.s32 	%p1, %r64, 1;
	mov.b32 	%r156, 0;
	@%p1 bra 	$L__BB2_8;
	and.b32  	%r10, %r64, 3;
	setp.lt.u32 	%p2, %r64, 4;
	mov.b32 	%r156, 0;
	mov.u32 	%r136, %r155;
	@%p2 bra 	$L__BB2_5;
	add.s32 	%r122, %r155, 724874;
	and.b32  	%r72, %r64, 2147483644;
	neg.s32 	%r121, %r72;
	mov.b32 	%r156, 0;
$L__BB2_3:
	mov.u32 	%r20, %r150;
	shr.u32 	%r73, %r154, 2;
	xor.b32  	%r74, %r73, %r154;
	shl.b32 	%r75, %r20, 4;
	shl.b32 	%r76, %r74, 1;
	xor.b32  	%r77, %r75, %r76;
	xor.b32  	%r78, %r77, %r20;
	xor.b32  	%r21, %r78, %r74;
	add.s32 	%r79, %r122, %r21;
	add.s32 	%r80, %r79, -362437;
	cvt.rn.f32.u32 	%f2, %r80;
	fma.rn.f32 	%f3, %f2, 0f2F800000, 0f2F000000;
	setp.gt.f32 	%p3, %f3, 0f3F000000;
	selp.u32 	%r81, 1, 0, %p3;
	add.s32 	%r82, %r156, %r81;
	shr.u32 	%r83, %r153, 2;
	xor.b32  	%r84, %r83, %r153;
	shl.b32 	%r85, %r21, 4;
	shl.b32 	%r86, %r84, 1;
	xor.b32  	%r87, %r85, %r86;
	xor.b32  	%r88, %r87, %r21;
	xor.b32  	%r22, %r88, %r84;
	add.s32 	%r89, %r122, %r22;
	cvt.rn.f32.u32 	%f4, %r89;
	fma.rn.f32 	%f5, %f4, 0f2F800000, 0f2F000000;
	setp.gt.f32 	%p4, %f5, 0f3F000000;
	selp.u32 	%r90, 1, 0, %p4;
	add.s32 	%r91, %r82, %r90;
	shr.u32 	%r92, %r152, 2;
	xor.b32  	%r93, %r92, %r152;
	shl.b32 	%r94, %r22, 4;
	shl.b32 	%r95, %r93, 1;
	xor.b32  	%r96, %r94, %r95;
	xor.b32  	%r97, %r96, %r22;
	xor.b32  	%r23, %r97, %r93;
	add.s32 	%r98, %r122, %r23;
	add.s32 	%r99, %r98, 362437;
	cvt.rn.f32.u32 	%f6, %r99;
	fma.rn.f32 	%f7, %f6, 0f2F800000, 0f2F000000;
	setp.gt.f32 	%p5, %f7, 0f3F000000;
	selp.u32 	%r100, 1, 0, %p5;
	add.s32 	%r101, %r91, %r100;
	shr.u32 	%r102, %r151, 2;
	xor.b32  	%r103, %r102, %r151;
	shl.b32 	%r104, %r23, 4;
	shl.b32 	%r105, %r103, 1;
	xor.b32  	%r106, %r104, %r105;
	xor.b32  	%r107, %r106, %r23;
	xor.b32  	%r150, %r107, %r103;
	add.s32 	%r108, %r122, %r150;
	add.s32 	%r109, %r108, 724874;
	cvt.rn.f32.u32 	%f8, %r109;
	fma.rn.f32 	%f9, %f8, 0f2F800000, 0f2F000000;
	setp.gt.f32 	%p6, %f9, 0f3F000000;
	selp.u32 	%r110, 1, 0, %p6;
	add.s32 	%r156, %r101, %r110;
	add.s32 	%r122, %r122, 1449748;
	add.s32 	%r121, %r121, 4;
	setp.ne.s32 	%p7, %r121, 0;
	mov.u32 	%r153, %r21;
	mov.u32 	%r152, %r22;
	mov.u32 	%r151, %r23;
	mov.u32 	%r154, %r20;
	@%p7 bra 	$L__BB2_3;
	add.s32 	%r136, %r122, -724874;
	mov.u32 	%r154, %r20;
	mov.u32 	%r153, %r21;
	mov.u32 	%r152, %r22;
	mov.u32 	%r151, %r23;
$L__BB2_5:
	mad.lo.s32 	%r155, %r64, 362437, %r155;
	setp.eq.s32 	%p8, %r10, 0;
	@%p8 bra 	$L__BB2_8;
	add.s32 	%r143, %r136, 362437;
	neg.s32 	%r142, %r10;
	mov.u32 	%r149, %r154;
$L__BB2_7:
	.pragma "nounroll";
	mov.u32 	%r154, %r153;
	mov.u32 	%r153, %r152;
	mov.u32 	%r152, %r151;
	mov.u32 	%r151, %r150;
	shr.u32 	%r111, %r149, 2;
	xor.b32  	%r112, %r111, %r149;
	shl.b32 	%r113, %r151, 4;
	shl.b32 	%r114, %r112, 1;
	xor.b32  	%r115, %r113, %r114;
	xor.b32  	%r116, %r115, %r151;
	xor.b32  	%r150, %r116, %r112;
	add.s32 	%r117, %r143, %r150;
	cvt.rn.f32.u32 	%f10, %r117;
	fma.rn.f32 	%f11, %f10, 0f2F800000, 0f2F000000;
	setp.gt.f32 	%p9, %f11, 0f3F000000;
	selp.u32 	%r118, 1, 0, %p9;
	add.s32 	%r156, %r156, %r118;
	add.s32 	%r143, %r143, 362437;
	add.s32 	%r142, %r142, 1;
	setp.ne.s32 	%p10, %r142, 0;
	mov.u32 	%r149, %r154;
	@%p10 bra 	$L__BB2_7;
$L__BB2_8:
	cvta.to.global.u64 	%rd6, %rd2;
	st.global.v2.u32 	[%rd1], {%r155, %r154};
	st.global.v2.u32 	[%rd1+8], {%r153, %r152};
	st.global.v2.u32 	[%rd1+16], {%r151, %r150};
	st.global.v2.u32 	[%rd1+24], {%r8, %r9};
	st.global.f32 	[%rd1+32], %f1;
	st.global.f64 	[%rd1+40], %fd1;
	mul.wide.s32 	%rd7, %r1, 4;
	add.s64 	%rd8, %rd6, %rd7;
	ld.global.u32 	%r119, [%rd8];
	add.s32 	%r120, %r119, %r156;
	st.global.u32 	[%rd8], %r120;
	ret;

}
	// .globl	_Z22generate_normal_kernelP17curandStateXORWOWiPj
.visible .entry _Z22generate_normal_kernelP17curandStateXORWOWiPj(
	.param .u64 .ptr .align 1 _Z22generate_normal_kernelP17curandStateXORWOWiPj_param_0,
	.param .u32 _Z22generate_normal_kernelP17curandStateXORWOWiPj_param_1,
	.param .u64 .ptr .align 1 _Z22generate_normal_kernelP17curandStateXORWOWiPj_param_2
)
{
	.reg .pred 	%p<21>;
	.reg .b32 	%r<165>;
	.reg .b32 	%f<101>;
	.reg .b64 	%rd<9>;
	.reg .b64 	%fd<2>;

	ld.param.u64 	%rd3, [_Z22generate_normal_kernelP17curandStateXORWOWiPj_param_0];
	ld.param.u32 	%r53, [_Z22generate_normal_kernelP17curandStateXORWOWiPj_param_1];
	ld.param.u64 	%rd2, [_Z22generate_normal_kernelP17curandStateXORWOWiPj_param_2];
	cvta.to.global.u64 	%rd4, %rd3;
	mov.u32 	%r55, %tid.x;
	mov.u32 	%r56, %ctaid.x;
	shl.b32 	%r57, %r56, 6;
	add.s32 	%r1, %r57, %r55;
	mul.wide.s32 	%rd5, %r1, 48;
	add.s64 	%rd1, %rd4, %rd5;
	ld.global.v2.u32 	{%r163, %r162}, [%rd1];
	ld.global.v2.u32 	{%r161, %r141}, [%rd1+8];
	ld.global.v2.u32 	{%r142, %r143}, [%rd1+16];
	ld.global.v2.u32 	{%r8, %r9}, [%rd1+24];
	ld.global.f32 	%f1, [%rd1+32];
	ld.global.f64 	%fd1, [%rd1+40];
	shr.u32 	%r58, %r53, 31;
	add.s32 	%r59, %r53, %r58;
	shr.s32 	%r10, %r59, 1;
	setp.lt.s32 	%p1, %r53, 2;
	mov.b32 	%r164, 0;
	mov.u32 	%r158, %r143;
	mov.u32 	%r159, %r142;
	mov.u32 	%r160, %r141;
	@%p1 bra 	$L__BB3_7;
	and.b32  	%r62, %r53, 2147483646;
	setp.eq.s32 	%p2, %r62, 2;
	mov.b32 	%r164, 0;
	mov.u32 	%r152, %r163;
	@%p2 bra 	$L__BB3_5;
	add.s32 	%r138, %r163, 724874;
	and.b32  	%r64, %r10, 1073741822;
	neg.s32 	%r137, %r64;
	mov.b32 	%r164, 0;
$L__BB3_3:
	mov.u32 	%r20, %r143;
	shr.u32 	%r65, %r162, 2;
	xor.b32  	%r66, %r65, %r162;
	shl.b32 	%r67, %r20, 4;
	shl.b32 	%r68, %r66, 1;
	xor.b32  	%r69, %r67, %r68;
	xor.b32  	%r70, %r69, %r20;
	xor.b32  	%r21, %r70, %r66;
	add.s32 	%r71, %r138, %r21;
	add.s32 	%r72, %r71, -362437;
	shr.u32 	%r73, %r161, 2;
	xor.b32  	%r74, %r73, %r161;
	shl.b32 	%r75, %r21, 4;
	shl.b32 	%r76, %r74, 1;
	xor.b32  	%r77, %r76, %r75;
	xor.b32  	%r78, %r77, %r74;
	xor.b32  	%r160, %r78, %r21;
	add.s32 	%r79, %r138, %r160;
	cvt.rn.f32.u32 	%f2, %r72;
	fma.rn.f32 	%f3, %f2, 0f2F800000, 0f2F000000;
	cvt.rn.f32.u32 	%f4, %r79;
	fma.rn.f32 	%f5, %f4, 0f30C90FDB, 0f30490FDB;
	setp.lt.f32 	%p3, %f3, 0f00800000;
	mul.f32 	%f6, %f3, 0f4B000000;
	selp.f32 	%f7, %f6, %f3, %p3;
	selp.f32 	%f8, 0fC1B80000, 0f00000000, %p3;
	mov.b32 	%r80, %f7;
	add.s32 	%r81, %r80, -1059760811;
	and.b32  	%r82, %r81, -8388608;
	sub.s32 	%r83, %r80, %r82;
	mov.b32 	%f9, %r83;
	cvt.rn.f32.s32 	%f10, %r82;
	fma.rn.f32 	%f11, %f10, 0f34000000, %f8;
	add.f32 	%f12, %f9, 0fBF800000;
	fma.rn.f32 	%f13, %f12, 0fBE055027, 0f3E1039F6;
	fma.rn.f32 	%f14, %f13, %f12, 0fBDF8CDCC;
	fma.rn.f32 	%f15, %f14, %f12, 0f3E0F2955;
	fma.rn.f32 	%f16, %f15, %f12, 0fBE2AD8B9;
	fma.rn.f32 	%f17, %f16, %f12, 0f3E4CED0B;
	fma.rn.f32 	%f18, %f17, %f12, 0fBE7FFF22;
	fma.rn.f32 	%f19, %f18, %f12, 0f3EAAAA78;
	fma.rn.f32 	%f20, %f19, %f12, 0fBF000000;
	mul.f32 	%f21, %f12, %f20;
	fma.rn.f32 	%f22, %f21, %f12, %f12;
	fma.rn.f32 	%f23, %f11, 0f3F317218, %f22;
	setp.gt.u32 	%p4, %r80, 2139095039;
	fma.rn.f32 	%f24, %f7, 0f7F800000, 0f7F800000;
	selp.f32 	%f25, %f24, %f23, %p4;
	setp.eq.f32 	%p5, %f7, 0f00000000;
	mul.f32 	%f26, %f25, 0fC0000000;
	selp.f32 	%f27, 0f7F800000, %f26, %p5;
	sqrt.rn.f32 	%f28, %f27;
	sin.approx.f32 	%f29, %f5;
	cos.approx.f32 	%f30, %f5;
	mul.f32 	%f31, %f28, %f29;
	mul.f32 	%f32, %f28, %f30;
	abs.f32 	%f33, %f31;
	setp.lt.f32 	%p6, %f33, 0f3F800000;
	selp.u32 	%r84, 1, 0, %p6;
	add.s32 	%r85, %r164, %r84;
	abs.f32 	%f34, %f32;
	setp.lt.f32 	%p7, %f34, 0f3F800000;
	selp.u32 	%r86, 1, 0, %p7;
	add.s32 	%r87, %r85, %r86;
	shr.u32 	%r88, %r141, 2;
	xor.b32  	%r89, %r88, %r141;
	shl.b32 	%r90, %r160, 4;
	shl.b32 	%r91, %r89, 1;
	xor.b32  	%r92, %r90, %r91;
	xor.b32  	%r93, %r92, %r160;
	xor.b32  	%r159, %r93, %r89;
	add.s32 	%r94, %r138, %r159;
	add.s32 	%r95, %r94, 362437;
	shr.u32 	%r96, %r142, 2;
	xor.b32  	%r97, %r96, %r142;
	shl.b32 	%r98, %r159, 4;
	shl.b32 	%r99, %r97, 1;
	xor.b32  	%r100, %r99, %r98;
	xor.b32  	%r101, %r100, %r97;
	xor.b32  	%r143, %r101, %r159;
	add.s32 	%r102, %r138, %r143;
	add.s32 	%r103, %r102, 724874;
	cvt.rn.f32.u32 	%f35, %r95;
	fma.rn.f32 	%f36, %f35, 0f2F800000, 0f2F000000;
	cvt.rn.f32.u32 	%f37, %r103;
	fma.rn.f32 	%f38, %f37, 0f30C90FDB, 0f30490FDB;
	setp.lt.f32 	%p8, %f36, 0f00800000;
	mul.f32 	%f39, %f36, 0f4B000000;
	selp.f32 	%f40, %f39, %f36, %p8;
	selp.f32 	%f41, 0fC1B80000, 0f00000000, %p8;
	mov.b32 	%r104, %f40;
	add.s32 	%r105, %r104, -1059760811;
	and.b32  	%r106, %r105, -8388608;
	sub.s32 	%r107, %r104, %r106;
	mov.b32 	%f42, %r107;
	cvt.rn.f32.s32 	%f43, %r106;
	fma.rn.f32 	%f44, %f43, 0f34000000, %f41;
	add.f32 	%f45, %f42, 0fBF800000;
	fma.rn.f32 	%f46, %f45, 0fBE055027, 0f3E1039F6;
	fma.rn.f32 	%f47, %f46, %f45, 0fBDF8CDCC;
	fma.rn.f32 	%f48, %f47, %f45, 0f3E0F2955;
	fma.rn.f32 	%f49, %f48, %f45, 0fBE2AD8B9;
	fma.rn.f32 	%f50, %f49, %f45, 0f3E4CED0B;
	fma.rn.f32 	%f51, %f50, %f45, 0fBE7FFF22;
	fma.rn.f32 	%f52, %f51, %f45, 0f3EAAAA78;
	fma.rn.f32 	%f53, %f52, %f45, 0fBF000000;
	mul.f32 	%f54, %f45, %f53;
	fma.rn.f32 	%f55, %f54, %f45, %f45;
	fma.rn.f32 	%f56, %f44, 0f3F317218, %f55;
	setp.gt.u32 	%p9, %r104, 2139095039;
	fma.rn.f32 	%f57, %f40, 0f7F800000, 0f7F800000;
	selp.f32 	%f58, %f57, %f56, %p9;
	setp.eq.f32 	%p10, %f40, 0f00000000;
	mul.f32 	%f59, %f58, 0fC0000000;
	selp.f32 	%f60, 0f7F800000, %f59, %p10;
	sqrt.rn.f32 	%f61, %f60;
	sin.approx.f32 	%f62, %f38;
	cos.approx.f32 	%f63, %f38;
	mul.f32 	%f64, %f61, %f62;
	mul.f32 	%f65, %f61, %f63;
	abs.f32 	%f66, %f64;
	setp.lt.f32 	%p11, %f66, 0f3F800000;
	selp.u32 	%r108, 1, 0, %p11;
	add.s32 	%r109, %r87, %r108;
	abs.f32 	%f67, %f65;
	setp.lt.f32 	%p12, %f67, 0f3F800000;
	selp.u32 	%r110, 1, 0, %p12;
	add.s32 	%r164, %r109, %r110;
	add.s32 	%r138, %r138, 1449748;
	add.s32 	%r137, %r137, 2;
	setp.ne.s32 	%p13, %r137, 0;
	mov.u32 	%r161, %r21;
	mov.u32 	%r141, %r160;
	mov.u32 	%r142, %r159;
	mov.u32 	%r162, %r20;
	@%p13 bra 	$L__BB3_3;
	add.s32 	%r152, %r138, -724874;
	mov.u32 	%r162, %r20;
	mov.u32 	%r161, %r21;
	mov.u32 	%r158, %r143;
	mov.u32 	%r141, %r160;
	mov.u32 	%r142, %r159;
$L__BB3_5:
	mad.lo.s32 	%r163, %r10, 724874, %r163;
	and.b32  	%r111, %r10, 1;
	setp.eq.b32 	%p14, %r111, 1;
	not.pred 	%p15, %p14;
	@%p15 bra 	$L__BB3_7;
	shr.u32 	%r112, %r162, 2;
	xor.b32  	%r113, %r112, %r162;
	shl.b32 	%r114, %r143, 4;
	shl.b32 	%r115, %r113, 1;
	xor.b32  	%r116, %r114, %r115;
	xor.b32  	%r117, %r116, %r143;
	xor.b32  	%r159, %r117, %r113;
	add.s32 	%r118, %r152, %r159;
	add.s32 	%r119, %r118, 362437;
	shr.u32 	%r120, %r161, 2;
	xor.b32  	%r121, %r120, %r161;
	shl.b32 	%r122, %r159, 4;
	shl.b32 	%r123, %r121, 1;
	xor.b32  	%r124, %r123, %r122;
	xor.b32  	%r125, %r124, %r121;
	xor.b32  	%r158, %r125, %r159;
	add.s32 	%r126, %r152, %r158;
	add.s32 	%r127, %r126, 724874;
	cvt.rn.f32.u32 	%f68, %r119;
	fma.rn.f32 	%f69, %f68, 0f2F800000, 0f2F000000;
	cvt.rn.f32.u32 	%f70, %r127;
	fma.rn.f32 	%f71, %f70, 0f30C90FDB, 0f30490FDB;
	setp.lt.f32 	%p16, %f69, 0f00800000;
	mul.f32 	%f72, %f69, 0f4B000000;
	selp.f32 	%f73, %f72, %f69, %p16;
	selp.f32 	%f74, 0fC1B80000, 0f00000000, %p16;
	mov.b32 	%r128, %f73;
	add.s32 	%r129, %r128, -1059760811;
	and.b32  	%r130, %r129, -8388608;
	sub.s32 	%r131, %r128, %r130;
	mov.b32 	%f75, %r131;
	cvt.rn.f32.s32 	%f76, %r130;
	fma.rn.f32 	%f77, %f76, 0f34000000, %f74;
	add.f32 	%f78, %f75, 0fBF800000;
	fma.rn.f32 	%f79, %f78, 0fBE055027, 0f3E1039F6;
	fma.rn.f32 	%f80, %f79, %f78, 0fBDF8CDCC;
	fma.rn.f32 	%f81, %f80, %f78, 0f3E0F2955;
	fma.rn.f32 	%f82, %f81, %f78, 0fBE2AD8B9;
	fma.rn.f32 	%f83, %f82, %f78, 0f3E4CED0B;
	fma.rn.f32 	%f84, %f83, %f78, 0fBE7FFF22;
	fma.rn.f32 	%f85, %f84, %f78, 0f3EAAAA78;
	fma.rn.f32 	%f86, %f85, %f78, 0fBF000000;
	mul.f32 	%f87, %f78, %f86;
	fma.rn.f32 	%f88, %f87, %f78, %f78;
	fma.rn.f32 	%f89, %f77, 0f3F317218, %f88;
	setp.gt.u32 	%p17, %r128, 2139095039;
	fma.rn.f32 	%f90, %f73, 0f7F800000, 0f7F800000;
	selp.f32 	%f91, %f90, %f89, %p17;
	setp.eq.f32 	%p18, %f73, 0f00000000;
	mul.f32 	%f92, %f91, 0fC0000000;
	selp.f32 	%f93, 0f7F800000, %f92, %p18;
	sqrt.rn.f32 	%f94, %f93;
	sin.approx.f32 	%f95, %f71;
	cos.approx.f32 	%f96, %f71;
	mul.f32 	%f97, %f94, %f95;
	mul.f32 	%f98, %f94, %f96;
	abs.f32 	%f99, %f97;
	setp.lt.f32 	%p19, %f99, 0f3F800000;
	selp.u32 	%r132, 1, 0, %p19;
	add.s32 	%r133, %r164, %r132;
	abs.f32 	%f100, %f98;
	setp.lt.f32 	%p20, %f100, 0f3F800000;
	selp.u32 	%r134, 1, 0, %p20;
	add.s32 	%r164, %r133, %r134;
	mov.u32 	%r160, %r143;
	mov.u32 	%r161, %r142;
	mov.u32 	%r162, %r141;
$L__BB3_7:
	cvta.to.global.u64 	%rd6, %rd2;
	st.global.v2.u32 	[%rd1], {%r163, %r162};
	st.global.v2.u32 	[%rd1+8], {%r161, %r160};
	st.global.v2.u32 	[%rd1+16], {%r159, %r158};
	st.global.v2.u32 	[%rd1+24], {%r8, %r9};
	st.global.f32 	[%rd1+32], %f1;
	st.global.f64 	[%rd1+40], %fd1;
	mul.wide.s32 	%rd7, %r1, 4;
	add.s64 	%rd8, %rd6, %rd7;
	ld.global.u32 	%r135, [%rd8];
	add.s32 	%r136, %r135, %r164;
	st.global.u32 	[%rd8], %r136;
	ret;

}


// ===== COMPILED SASS (sm_100) =====

	.target	sm_100

	.elftype	@"ET_EXEC"


//--------------------- .note.nv.tkinfo           --------------------------
	.section	.note.nv.tkinfo,"",@"SHT_NOTE"
	.sectionflags	@"SHF_NOTE_NV_TKINFO"
	.tkinfo
        /*0018*/ 	.word	0x00000002
        /*0030*/ 	.string	""
        /*0030*/ 	.string	"ptxas"
        /*0030*/ 	.string	"Cuda compilation tools, release 13.0, V13.0.88"
        /*0030*/ 	.string	"Build cuda_13.0.r13.0/compiler.36424714_0"
        /*0030*/ 	.string	"-arch sm_100 -m 64 "



//--------------------- .note.nv.cuinfo           --------------------------
	.section	.note.nv.cuinfo,"",@"SHT_NOTE"
	.sectionflags	@"SHF_NOTE_NV_CUINFO"
        /*0018*/ 	.short	0x0002
        /*001a*/ 	.short	0x0064
        /*001c*/ 	.short	0x0082
	.zero		2


//--------------------- .nv.info                  --------------------------
	.section	.nv.info,"",@"SHT_CUDA_INFO"
	.align	4


	//----- nvinfo : EIATTR_REGCOUNT
	.align		4
        /*0000*/ 	.byte	0x04, 0x2f
        /*0002*/ 	.short	(.L_11 - .L_10)
	.align		4
.L_10:
        /*0004*/ 	.word	index@(_Z12setup_kernelP17curandStateXORWOW)
        /*0008*/ 	.word	0x00000020


	//----- nvinfo : EIATTR_FRAME_SIZE
	.align		4
.L_11:
        /*000c*/ 	.byte	0x04, 0x11
        /*000e*/ 	.short	(.L_13 - .L_12)
	.align		4
.L_12:
        /*0010*/ 	.word	index@(_Z12setup_kernelP17curandStateXORWOW)
        /*0014*/ 	.word	0x00000000


	//----- nvinfo : EIATTR_REGCOUNT
	.align		4
.L_13:
        /*0018*/ 	.byte	0x04, 0x2f
        /*001a*/ 	.short	(.L_15 - .L_14)
	.align		4
.L_14:
        /*001c*/ 	.word	index@(_Z15generate_kernelP17curandStateXORWOWiPj)
        /*0020*/ 	.word	0x0000002c


	//----- nvinfo : EIATTR_FRAME_SIZE
	.align		4
.L_15:
        /*0024*/ 	.byte	0x04, 0x11
        /*0026*/ 	.short	(.L_17 - .L_16)
	.align		4
.L_16:
        /*0028*/ 	.word	index@(_Z15generate_kernelP17curandStateXORWOWiPj)
        /*002c*/ 	.word	0x00000008


	//----- nvinfo : EIATTR_REGCOUNT
	.align		4
.L_17:
        /*0030*/ 	.byte	0x04, 0x2f
        /*0032*/ 	.short	(.L_19 - .L_18)
	.align		4
.L_18:
        /*0034*/ 	.word	index@(_Z23generate_uniform_kernelP17curandStateXORWOWiPj)
        /*0038*/ 	.word	0x0000001c


	//----- nvinfo : EIATTR_FRAME_SIZE
	.align		4
.L_19:
        /*003c*/ 	.byte	0x04, 0x11
        /*003e*/ 	.short	(.L_21 - .L_20)
	.align		4
.L_20:
        /*0040*/ 	.word	index@(_Z23generate_uniform_kernelP17curandStateXORWOWiPj)
        /*0044*/ 	.word	0x00000000


	//----- nvinfo : EIATTR_REGCOUNT
	.align		4
.L_21:
        /*0048*/ 	.byte	0x04, 0x2f
        /*004a*/ 	.short	(.L_23 - .L_22)
	.align		4
.L_22:
        /*004c*/ 	.word	index@(_Z22generate_normal_kernelP17curandStateXORWOWiPj)
        /*0050*/ 	.word	0x0000001f


	//----- nvinfo : EIATTR_FRAME_SIZE
	.align		4
.L_23:
        /*0054*/ 	.byte	0x04, 0x11
        /*0056*/ 	.short	(.L_25 - .L_24)
	.align		4
.L_24:
        /*0058*/ 	.word	index@($__internal_0_$__cuda_sm20_sqrt_rn_f32_slowpath)
        /*005c*/ 	.word	0x00000000


	//----- nvinfo : EIATTR_FRAME_SIZE
	.align		4
.L_25:
        /*0060*/ 	.byte	0x04, 0x11
        /*0062*/ 	.short	(.L_27 - .L_26)
	.align		4
.L_26:
        /*0064*/ 	.word	index@(_Z22generate_normal_kernelP17curandStateXORWOWiPj)
        /*0068*/ 	.word	0x00000000


	//----- nvinfo : EIATTR_MIN_STACK_SIZE
	.align		4
.L_27:
        /*006c*/ 	.byte	0x04, 0x12
        /*006e*/ 	.short	(.L_29 - .L_28)
	.align		4
.L_28:
        /*0070*/ 	.word	index@(_Z22generate_normal_kernelP17curandStateXORWOWiPj)
        /*0074*/ 	.word	0x00000000


	//----- nvinfo : EIATTR_MIN_STACK_SIZE
	.align		4
.L_29:
        /*0078*/ 	.byte	0x04, 0x12
        /*007a*/ 	.short	(.L_31 - .L_30)
	.align		4
.L_30:
        /*007c*/ 	.word	index@(_Z23generate_uniform_kernelP17curandStateXORWOWiPj)
        /*0080*/ 	.word	0x00000000


	//----- nvinfo : EIATTR_MIN_STACK_SIZE
	.align		4
.L_31:
        /*0084*/ 	.byte	0x04, 0x12
        /*0086*/ 	.short	(.L_33 - .L_32)
	.align		4
.L_32:
        /*0088*/ 	.word	index@(_Z15generate_kernelP17curandStateXORWOWiPj)
        /*008c*/ 	.word	0x00000008


	//----- nvinfo : EIATTR_MIN_STACK_SIZE
	.align		4
.L_33:
        /*0090*/ 	.byte	0x04, 0x12
        /*0092*/ 	.short	(.L_35 - .L_34)
	.align		4
.L_34:
        /*0094*/ 	.word	index@(_Z12setup_kernelP17curandStateXORWOW)
        /*0098*/ 	.word	0x00000000
.L_35:


//--------------------- .nv.compat                --------------------------
	.section	.nv.compat,"",@"SHT_CUDA_COMPAT_INFO"
	.align	4
        /*0000*/ 	.byte	0x02, 0x09, 0x00, 0x00, 0x02, 0x02, 0x01, 0x00, 0x02, 0x05, 0x05, 0x00, 0x03, 0x07, 0x01, 0x01
        /*0010*/ 	.byte	0x02, 0x03, 0x00, 0x00, 0x02, 0x06, 0x01, 0x00, 0x04, 0x0b, 0x08, 0x00, 0x01, 0x00, 0x00, 0x00
        /*0020*/ 	.byte	0x00, 0x00, 0x00, 0x00


//--------------------- .nv.info._Z22generate_normal_kernelP17curandStateXORWOWiPj --------------------------
	.section	.nv.info._Z22generate_normal_kernelP17curandStateXORWOWiPj,"",@"SHT_CUDA_INFO"
	.sectionflags	@""
	.align	4


	//----- nvinfo : EIATTR_CUDA_API_VERSION
	.align		4
        /*0000*/ 	.byte	0x04, 0x37
        /*0002*/ 	.short	(.L_37 - .L_36)
.L_36:
        /*0004*/ 	.word	0x00000082


	//----- nvinfo : EIATTR_KPARAM_INFO
	.align		4
.L_37:
        /*0008*/ 	.byte	0x04, 0x17
        /*000a*/ 	.short	(.L_39 - .L_38)
.L_38:
        /*000c*/ 	.word	0x00000000
        /*0010*/ 	.short	0x0002
        /*0012*/ 	.short	0x0010
        /*0014*/ 	.byte	0x00, 0xf5, 0x21, 0x00


	//----- nvinfo : EIATTR_KPARAM_INFO
	.align		4
.L_39:
        /*0018*/ 	.byte	0x04, 0x17
        /*001a*/ 	.short	(.L_41 - .L_40)
.L_40:
        /*001c*/ 	.word	0x00000000
        /*0020*/ 	.short	0x0001
        /*0022*/ 	.short	0x0008
        /*0024*/ 	.byte	0x00, 0xf0, 0x11, 0x00


	//----- nvinfo : EIATTR_KPARAM_INFO
	.align		4
.L_41:
        /*0028*/ 	.byte	0x04, 0x17
        /*002a*/ 	.short	(.L_43 - .L_42)
.L_42:
        /*002c*/ 	.word	0x00000000
        /*0030*/ 	.short	0x0000
        /*0032*/ 	.short	0x0000
        /*0034*/ 	.byte	0x00, 0xf5, 0x21, 0x00


	//----- nvinfo : EIATTR_SPARSE_MMA_MASK
	.align		4
.L_43:
        /*0038*/ 	.byte	0x03, 0x50
        /*003a*/ 	.short	0x0000


	//----- nvinfo : EIATTR_MAXREG_COUNT
	.align		4
        /*003c*/ 	.byte	0x03, 0x1b
        /*003e*/ 	.short	0x00ff


	//----- nvinfo : EIATTR_MERCURY_ISA_VERSION
	.align		4
        /*0040*/ 	.byte	0x03, 0x5f
        /*0042*/ 	.short	0x0101


	//----- nvinfo : EIATTR_VRC_CTA_INIT_COUNT
	.align		4
        /*0044*/ 	.byte	0x02, 0x4a
	.zero		1
	.zero		1


	//----- nvinfo : EIATTR_EXIT_INSTR_OFFSETS
	.align		4
        /*0048*/ 	.byte	0x04, 0x1c
        /*004a*/ 	.short	(.L_45 - .L_44)


	//   ....[0]....
.L_44:
        /*004c*/ 	.word	0x00001150


	//----- nvinfo : EIATTR_CRS_STACK_SIZE
	.align		4
.L_45:
        /*0050*/ 	.byte	0x04, 0x1e
        /*0052*/ 	.short	(.L_47 - .L_46)
.L_46:
        /*0054*/ 	.word	0x00000000


	//----- nvinfo : EIATTR_CBANK_PARAM_SIZE
	.align		4
.L_47:
        /*0058*/ 	.byte	0x03, 0x19
        /*005a*/ 	.short	0x0018


	//----- nvinfo : EIATTR_PARAM_CBANK
	.align		4
        /*005c*/ 	.byte	0x04, 0x0a
        /*005e*/ 	.short	(.L_49 - .L_48)
	.align		4
.L_48:
        /*0060*/ 	.word	index@(.nv.constant0._Z22generate_normal_kernelP17curandStateXORWOWiPj)
        /*0064*/ 	.short	0x0380
        /*0066*/ 	.short	0x0018


	//----- nvinfo : EIATTR_SW_WAR
	.align		4
.L_49:
        /*0068*/ 	.byte	0x04, 0x36
        /*006a*/ 	.short	(.L_51 - .L_50)
.L_50:
        /*006c*/ 	.word	0x00000008
.L_51:


//--------------------- .nv.info._Z23generate_uniform_kernelP17curandStateXORWOWiPj --------------------------
	.section	.nv.info._Z23generate_uniform_kernelP17curandStateXORWOWiPj,"",@"SHT_CUDA_INFO"
	.sectionflags	@""
	.align	4


	//----- nvinfo : EIATTR_CUDA_API_VERSION
	.align		4
        /*0000*/ 	.byte	0x04, 0x37
        /*0002*/ 	.short	(.L_53 - .L_52)
.L_52:
        /*0004*/ 	.word	0x00000082


	//----- nvinfo : EIATTR_KPARAM_INFO
	.align		4
.L_53:
        /*0008*/ 	.byte	0x04, 0x17
        /*000a*/ 	.short	(.L_55 - .L_54)
.L_54:
        /*000c*/ 	.word	0x00000000
        /*0010*/ 	.short	0x0002
        /*0012*/ 	.short	0x0010
        /*0014*/ 	.byte	0x00, 0xf5, 0x21, 0x00


	//----- nvinfo : EIATTR_KPARAM_INFO
	.align		4
.L_55:
        /*0018*/ 	.byte	0x04, 0x17
        /*001a*/ 	.short	(.L_57 - .L_56)
.L_56:
        /*001c*/ 	.word	0x00000000
        /*0020*/ 	.short	0x0001
        /*0022*/ 	.short	0x0008
        /*0024*/ 	.byte	0x00, 0xf0, 0x11, 0x00


	//----- nvinfo : EIATTR_KPARAM_INFO
	.align		4
.L_57:
        /*0028*/ 	.byte	0x04, 0x17
        /*002a*/ 	.short	(.L_59 - .L_58)
.L_58:
        /*002c*/ 	.word	0x00000000
        /*0030*/ 	.short	0x0000
        /*0032*/ 	.short	0x0000
        /*0034*/ 	.byte	0x00, 0xf5, 0x21, 0x00


	//----- nvinfo : EIATTR_SPARSE_MMA_MASK
	.align		4
.L_59:
        /*0038*/ 	.byte	0x03, 0x50
        /*003a*/ 	.short	0x0000


	//----- nvinfo : EIATTR_MAXREG_COUNT
	.align		4
        /*003c*/ 	.byte	0x03, 0x1b
        /*003e*/ 	.short	0x00ff


	//----- nvinfo : EIATTR_MERCURY_ISA_VERSION
	.align		4
        /*0040*/ 	.byte	0x03, 0x5f
        /*0042*/ 	.short	0x0101


	//----- nvinfo : EIATTR_VRC_CTA_INIT_COUNT
	.align		4
        /*0044*/ 	.byte	0x02, 0x4a
	.zero		1
	.zero		1


	//----- nvinfo : EIATTR_EXIT_INSTR_OFFSETS
	.align		4
        /*0048*/ 	.byte	0x04, 0x1c
        /*004a*/ 	.short	(.L_61 - .L_60)


	//   ....[0]....
.L_60:
        /*004c*/ 	.word	0x000007a0


	//----- nvinfo : EIATTR_CBANK_PARAM_SIZE
	.align		4
.L_61:
        /*0050*/ 	.byte	0x03, 0x19
        /*0052*/ 	.short	0x0018


	//----- nvinfo : EIATTR_PARAM_CBANK
	.align		4
        /*0054*/ 	.byte	0x04, 0x0a
        /*0056*/ 	.short	(.L_63 - .L_62)
	.align		4
.L_62:
        /*0058*/ 	.word	index@(.nv.constant0._Z23generate_uniform_kernelP17curandStateXORWOWiPj)
        /*005c*/ 	.short	0x0380
        /*005e*/ 	.short	0x0018


	//----- nvinfo : EIATTR_SW_WAR
	.align		4
.L_63:
        /*0060*/ 	.byte	0x04, 0x36
        /*0062*/ 	.short	(.L_65 - .L_64)
.L_64:
        /*0064*/ 	.word	0x00000008
.L_65:


//--------------------- .nv.info._Z15generate_kernelP17curandStateXORWOWiPj --------------------------
	.section	.nv.info._Z15generate_kernelP17curandStateXORWOWiPj,"",@"SHT_CUDA_INFO"
	.sectionflags	@""
	.align	4


	//----- nvinfo : EIATTR_CUDA_API_VERSION
	.align		4
        /*0000*/ 	.byte	0x04, 0x37
        /*0002*/ 	.short	(.L_67 - .L_66)
.L_66:
        /*0004*/ 	.word	0x00000082


	//----- nvinfo : EIATTR_KPARAM_INFO
	.align		4
.L_67:
        /*0008*/ 	.byte	0x04, 0x17
        /*000a*/ 	.short	(.L_69 - .L_68)
.L_68:
        /*000c*/ 	.word	0x00000000
        /*0010*/ 	.short	0x0002
        /*0012*/ 	.short	0x0010
        /*0014*/ 	.byte	0x00, 0xf5, 0x21, 0x00


	//----- nvinfo : EIATTR_KPARAM_INFO
	.align		4
.L_69:
        /*0018*/ 	.byte	0x04, 0x17
        /*001a*/ 	.short	(.L_71 - .L_70)
.L_70:
        /*001c*/ 	.word	0x00000000
        /*0020*/ 	.short	0x0001
        /*0022*/ 	.short	0x0008
        /*0024*/ 	.byte	0x00, 0xf0, 0x11, 0x00


	//----- nvinfo : EIATTR_KPARAM_INFO
	.align		4
.L_71:
        /*0028*/ 	.byte	0x04, 0x17
        /*002a*/ 	.short	(.L_73 - .L_72)
.L_72:
        /*002c*/ 	.word	0x00000000
        /*0030*/ 	.short	0x0000
        /*0032*/ 	.short	0x0000
        /*0034*/ 	.byte	0x00, 0xf5, 0x21, 0x00


	//----- nvinfo : EIATTR_SPARSE_MMA_MASK
	.align		4
.L_73:
        /*0038*/ 	.byte	0x03, 0x50
        /*003a*/ 	.short	0x0000


	//----- nvinfo : EIATTR_MAXREG_COUNT
	.align		4
        /*003c*/ 	.byte	0x03, 0x1b
        /*003e*/ 	.short	0x00ff


	//----- nvinfo : EIATTR_EXTERNS
	.align		4
        /*0040*/ 	.byte	0x04, 0x0f
        /*0042*/ 	.short	(.L_75 - .L_74)


	//   ....[0]....
	.align		4
.L_74:
        /*0044*/ 	.word	index@(vprintf)


	//----- nvinfo : EIATTR_MERCURY_ISA_VERSION
	.align		4
.L_75:
        /*0048*/ 	.byte	0x03, 0x5f
        /*004a*/ 	.short	0x0101


	//----- nvinfo : EIATTR_VRC_CTA_INIT_COUNT
	.align		4
        /*004c*/ 	.byte	0x02, 0x4a
	.zero		1
	.zero		1


	//----- nvinfo : EIATTR_SYSCALL_OFFSETS
	.align		4
        /*0050*/ 	.byte	0x04, 0x46
        /*0052*/ 	.short	(.L_77 - .L_76)


	//   ....[0]....
.L_76:
        /*0054*/ 	.word	0x00000360


	//   ....[1]....
        /*0058*/ 	.word	0x00000470


	//   ....[2]....
        /*005c*/ 	.word	0x00000590


	//   ....[3]....
        /*0060*/ 	.word	0x000006a0


	//   ....[4]....
        /*0064*/ 	.word	0x00000930


	//   ....[5]....
        /*0068*/ 	.word	0x00000a60


	//   ....[6]....
        /*006c*/ 	.word	0x00000c60


	//----- nvinfo : EIATTR_EXIT_INSTR_OFFSETS
	.align		4
.L_77:
        /*0070*/ 	.byte	0x04, 0x1c
        /*0072*/ 	.short	(.L_79 - .L_78)


	//   ....[0]....
.L_78:
        /*0074*/ 	.word	0x00000d80


	//----- nvinfo : EIATTR_CRS_STACK_SIZE
	.align		4
.L_79:
        /*0078*/ 	.byte	0x04, 0x1e
        /*007a*/ 	.short	(.L_81 - .L_80)
.L_80:
        /*007c*/ 	.word	0x00000000


	//----- nvinfo : EIATTR_CBANK_PARAM_SIZE
	.align		4
.L_81:
        /*0080*/ 	.byte	0x03, 0x19
        /*0082*/ 	.short	0x0018


	//----- nvinfo : EIATTR_PARAM_CBANK
	.align		4
        /*0084*/ 	.byte	0x04, 0x0a
        /*0086*/ 	.short	(.L_83 - .L_82)
	.align		4
.L_82:
        /*0088*/ 	.word	index@(.nv.constant0._Z15generate_kernelP17curandStateXORWOWiPj)
        /*008c*/ 	.short	0x0380
        /*008e*/ 	.short	0x0018


	//----- nvinfo : EIATTR_SW_WAR
	.align		4
.L_83:
        /*0090*/ 	.byte	0x04, 0x36
        /*0092*/ 	.short	(.L_85 - .L_84)
.L_84:
        /*0094*/ 	.word	0x00000008
.L_85:


//--------------------- .nv.info._Z12setup_kernelP17curandStateXORWOW --------------------------
	.section	.nv.info._Z12setup_kernelP17curandStateXORWOW,"",@"SHT_CUDA_INFO"
	.sectionflags	@""
	.align	4


	//----- nvinfo : EIATTR_CUDA_API_VERSION
	.align		4
        /*0000*/ 	.byte	0x04, 0x37
        /*0002*/ 	.short	(.L_87 - .L_86)
.L_86:
        /*0004*/ 	.word	0x00000082


	//----- nvinfo : EIATTR_KPARAM_INFO
	.align		4
.L_87:
        /*0008*/ 	.byte	0x04, 0x17
        /*000a*/ 	.short	(.L_89 - .L_88)
.L_88:
        /*000c*/ 	.word	0x00000000
        /*0010*/ 	.short	0x0000
        /*0012*/ 	.short	0x0000
        /*0014*/ 	.byte	0x00, 0xf5, 0x21, 0x00


	//----- nvinfo : EIATTR_SPARSE_MMA_MASK
	.align		4
.L_89:
        /*0018*/ 	.byte	0x03, 0x50
        /*001a*/ 	.short	0x0000


	//----- nvinfo : EIATTR_MAXREG_COUNT
	.align		4
        /*001c*/ 	.byte	0x03, 0x1b
        /*001e*/ 	.short	0x00ff


	//----- nvinfo : EIATTR_MERCURY_ISA_VERSION
	.align		4
        /*0020*/ 	.byte	0x03, 0x5f
        /*0022*/ 	.short	0x0101


	//----- nvinfo : EIATTR_VRC_CTA_INIT_COUNT
	.align		4
        /*0024*/ 	.byte	0x02, 0x4a
	.zero		1
	.zero		1


	//----- nvinfo : EIATTR_EXIT_INSTR_OFFSETS
	.align		4
        /*0028*/ 	.byte	0x04, 0x1c
        /*002a*/ 	.short	(.L_91 - .L_90)


	//   ....[0]....
.L_90:
        /*002c*/ 	.word	0x00000f20


	//----- nvinfo : EIATTR_CRS_STACK_SIZE
	.align		4
.L_91:
        /*0030*/ 	.byte	0x04, 0x1e
        /*0032*/ 	.short	(.L_93 - .L_92)
.L_92:
        /*0034*/ 	.word	0x00000000


	//----- nvinfo : EIATTR_CBANK_PARAM_SIZE
	.align		4
.L_93:
        /*0038*/ 	.byte	0x03, 0x19
        /*003a*/ 	.short	0x0008


	//----- nvinfo : EIATTR_PARAM_CBANK
	.align		4
        /*003c*/ 	.byte	0x04, 0x0a
        /*003e*/ 	.short	(.L_95 - .L_94)
	.align		4
.L_94:
        /*0040*/ 	.word	index@(.nv.constant0._Z12setup_kernelP17curandStateXORWOW)
        /*0044*/ 	.short	0x0380
        /*0046*/ 	.short	0x0008


	//----- nvinfo : EIATTR_SW_WAR
	.align		4
.L_95:
        /*0048*/ 	.byte	0x04, 0x36
        /*004a*/ 	.short	(.L_97 - .L_96)
.L_96:
        /*004c*/ 	.word	0x00000008
.L_97:


//--------------------- .nv.callgraph             --------------------------
	.section	.nv.callgraph,"",@"SHT_CUDA_CALLGRAPH"
	.align	4
	.sectionentsize	8
	.align		4
        /*0000*/ 	.word	0x00000000
	.align		4
        /*0004*/ 	.word	0xffffffff
	.align		4
        /*0008*/ 	.word	index@(_Z15generate_kernelP17curandStateXORWOWiPj)
	.align		4
        /*000c*/ 	.word	index@(vprintf)
	.align		4
        /*0010*/ 	.word	0x00000000
	.align		4
        /*0014*/ 	.word	0xfffffffe
	.align		4
        /*0018*/ 	.word	0x00000000
	.align		4
        /*001c*/ 	.word	0xfffffffd
	.align		4
        /*0020*/ 	.word	0x00000000
	.align		4
        /*0024*/ 	.word	0xfffffffc


//--------------------- .nv.constant4             --------------------------
	.section	.nv.constant4,"a",@progbits
	.align	8
	.align		8
.nv.constant4:
        /*0000*/ 	.dword	precalc_xorwow_matrix
	.align		8
        /*0008*/ 	.dword	precalc_xorwow_offset_matrix
	.align		8
        /*0010*/ 	.dword	mrg32k3aM1
	.align		8
        /*0018*/ 	.dword	mrg32k3aM2
	.align		8
        /*0020*/ 	.dword	mrg32k3aM1SubSeq
	.align		8
        /*0028*/ 	.dword	mrg32k3aM2SubSeq
	.align		8
        /*0030*/ 	.dword	mrg32k3aM1Seq
	.align		8
        /*0038*/ 	.dword	mrg32k3aM2Seq
	.align		8
        /*0040*/ 	.dword	$str
	.align		8
        /*0048*/ 	.dword	vprintf


//--------------------- .nv.constant3             --------------------------
	.section	.nv.constant3,"a",@progbits
	.align	8
.nv.constant3:
	.type		__cr_lgamma_table,@object
	.size		__cr_lgamma_table,(.L_8 - __cr_lgamma_table)
__cr_lgamma_table:
        /*0000*/ 	.byte	0x00, 0x00, 0x00, 0x00, 0x00, 0x00, 0x00, 0x00, 0x00, 0x00, 0x00, 0x00, 0x00, 0x00, 0x00, 0x00
        /*0010*/ 	.byte	0xef, 0x39, 0xfa, 0xfe, 0x42, 0x2e, 0xe6, 0x3f, 0x02, 0x20, 0x2a, 0xfa, 0x0b, 0xab, 0xfc, 0x3f
        /*0020*/ 	.byte	0xf9, 0x2c, 0x92, 0x7c, 0xa7, 0x6c, 0x09, 0x40, 0xc9, 0x79, 0x44, 0x3c, 0x64, 0x26, 0x13, 0x40
        /*0030*/ 	.byte	0xca, 0x01, 0xcf, 0x3a, 0x27, 0x51, 0x1a, 0x40, 0x30, 0xcc, 0x2d, 0xf3, 0xe1, 0x0c, 0x21, 0x40
        /*0040*/ 	.byte	0x0d, 0xb7, 0xfc, 0x82, 0x8e, 0x35, 0x25, 0x40
.L_8:


//--------------------- .text._Z22generate_normal_kernelP17curandStateXORWOWiPj --------------------------
	.section	.text._Z22generate_normal_kernelP17curandStateXORWOWiPj,"ax",@progbits
	.align	128
        .global         _Z22generate_normal_kernelP17curandStateXORWOWiPj
        .type           _Z22generate_normal_kernelP17curandStateXORWOWiPj,@function
        .size           _Z22generate_normal_kernelP17curandStateXORWOWiPj,(.L_x_41 - _Z22generate_normal_kernelP17curandStateXORWOWiPj)
        .other          _Z22generate_normal_kernelP17curandStateXORWOWiPj,@"STO_CUDA_ENTRY STV_DEFAULT"
_Z22generate_normal_kernelP17curandStateXORWOWiPj:
.text._Z22generate_normal_kernelP17curandStateXORWOWiPj:
[----:B------:R-:W-:Y:S01]  /*0000*/  LDC R1, c[0x0][0x37c] ;  /* 0x0000df00ff017b82 */ /* 0x000fe20000000800 */
[----:B------:R-:W0:Y:S07]  /*0010*/  S2R R14, SR_TID.X ;  /* 0x00000000000e7919 */ /* 0x000e2e0000002100 */
[----:B------:R-:W1:Y:S01]  /*0020*/  LDC.64 R12, c[0x0][0x380] ;  /* 0x0000e000ff0c7b82 */ /* 0x000e620000000a00 */
[----:B------:R-:W2:Y:S01]  /*0030*/  LDCU.64 UR4, c[0x0][0x358] ;  /* 0x00006b00ff0477ac */ /* 0x000ea20008000a00 */
[----:B------:R-:W0:Y:S06]  /*0040*/  S2R R3, SR_CTAID.X ;  /* 0x0000000000037919 */ /* 0x000e2c0000002500 */
[----:B------:R-:W3:Y:S01]  /*0050*/  LDC R19, c[0x0][0x388] ;  /* 0x0000e200ff137b82 */ /* 0x000ee20000000800 */
[----:B0-----:R-:W-:-:S05]  /*0060*/  LEA R14, R3, R14, 0x6 ;  /* 0x0000000e030e7211 */ /* 0x001fca00078e30ff */
[----:B-1----:R-:W-:-:S05]  /*0070*/  IMAD.WIDE R12, R14, 0x30, R12 ;  /* 0x000000300e0c7825 */ /* 0x002fca00078e020c */
[----:B--2---:R0:W5:Y:S04]  /*0080*/  LDG.E.64 R2, desc[UR4][R12.64+0x8] ;  /* 0x000008040c027981 */ /* 0x004168000c1e1b00 */
[----:B------:R0:W5:Y:S04]  /*0090*/  LDG.E.64 R4, desc[UR4][R12.64+0x10] ;  /* 0x000010040c047981 */ /* 0x000168000c1e1b00 */
[----:B------:R0:W5:Y:S04]  /*00a0*/  LDG.E R15, desc[UR4][R12.64+0x20] ;  /* 0x000020040c0f7981 */ /* 0x000168000c1e1900 */
[----:B------:R0:W5:Y:S04]  /*00b0*/  LDG.E.64 R10, desc[UR4][R12.64+0x28] ;  /* 0x000028040c0a7981 */ /* 0x000168000c1e1b00 */
[----:B------:R0:W5:Y:S04]  /*00c0*/  LDG.E.64 R8, desc[UR4][R12.64] ;  /* 0x000000040c087981 */ /* 0x000168000c1e1b00 */
[----:B------:R0:W5:Y:S01]  /*00d0*/  LDG.E.64 R6, desc[UR4][R12.64+0x18] ;  /* 0x000018040c067981 */ /* 0x000162000c1e1b00 */
[----:B---3--:R-:W-:Y:S01]  /*00e0*/  ISETP.GE.AND P0, PT, R19, 0x2, PT ;  /* 0x000000021300780c */ /* 0x008fe20003f06270 */
[----:B------:R-:W-:-:S12]  /*00f0*/  IMAD.MOV.U32 R16, RZ, RZ, RZ ;  /* 0x000000ffff107224 */ /* 0x000fd800078e00ff */
[----:B0-----:R-:W-:Y:S05]  /*0100*/  @!P0 BRA `(.L_x_0) ;  /* 0x0000000c00e48947 */ /* 0x001fea0003800000 */
[C---:B------:R-:W-:Y:S01]  /*0110*/  LOP3.LUT R0, R19.reuse, 0x7ffffffe, RZ, 0xc0, !PT ;  /* 0x7ffffffe13007812 */ /* 0x040fe200078ec0ff */
[----:B-----5:R-:W-:Y:S01]  /*0120*/  IMAD.MOV.U32 R17, RZ, RZ, R5 ;  /* 0x000000ffff117224 */ /* 0x020fe200078e0005 */
[----:B------:R-:W-:Y:S01]  /*0130*/  LEA.HI R19, R19, R19, RZ, 0x1 ;  /* 0x0000001313137211 */ /* 0x000fe200078f08ff */
[----:B------:R-:W-:Y:S01]  /*0140*/  IMAD.MOV.U32 R16, RZ, RZ, RZ ;  /* 0x000000ffff107224 */ /* 0x000fe200078e00ff */
[----:B------:R-:W-:Y:S02]  /*0150*/  ISETP.NE.AND P0, PT, R0, 0x2, PT ;  /* 0x000000020000780c */ /* 0x000fe40003f05270 */
[----:B------:R-:W-:Y:S02]  /*0160*/  MOV R18, R4 ;  /* 0x0000000400127202 */ /* 0x000fe40000000f00 */
[----:B------:R-:W-:Y:S02]  /*0170*/  MOV R21, R3 ;  /* 0x0000000300157202 */ /* 0x000fe40000000f00 */
[----:B------:R-:W-:-:S02]  /*0180*/  MOV R22, R8 ;  /* 0x0000000800167202 */ /* 0x000fc40000000f00 */
[----:B------:R-:W-:-:S05]  /*0190*/  SHF.R.S32.HI R19, RZ, 0x1, R19 ;  /* 0x00000001ff137819 */ /* 0x000fca0000011413 */
[----:B------:R-:W-:Y:S05]  /*01a0*/  @!P0 BRA `(.L_x_1) ;  /* 0x0000000800808947 */ /* 0x000fea0003800000 */
[----:B------:R-:W-:Y:S01]  /*01b0*/  LOP3.LUT R20, R19, 0x3ffffffe, RZ, 0xc0, !PT ;  /* 0x3ffffffe13147812 */ /* 0x000fe200078ec0ff */
[----:B------:R-:W-:Y:S02]  /*01c0*/  HFMA2 R16, -RZ, RZ, 0, 0 ;  /* 0x00000000ff107431 */ /* 0x000fe400000001ff */
[----:B------:R-:W-:Y:S02]  /*01d0*/  VIADD R22, R8, 0xb0f8a ;  /* 0x000b0f8a08167836 */ /* 0x000fe40000000000 */
[----:B------:R-:W-:-:S07]  /*01e0*/  IMAD.MOV R20, RZ, RZ, -R20 ;  /* 0x000000ffff147224 */ /* 0x000fce00078e0a14 */
.L_x_8:
[----:B------:R-:W-:Y:S01]  /*01f0*/  SHF.R.U32.HI R0, RZ, 0x2, R9 ;  /* 0x00000002ff007819 */ /* 0x000fe20000011609 */
[----:B------:R-:W-:Y:S01]  /*0200*/  BSSY.RECONVERGENT B0, `(.L_x_2) ;  /* 0x000003c000007945 */ /* 0x000fe20003800200 */
[----:B------:R-:W-:Y:S02]  /*0210*/  SHF.L.U32 R4, R17, 0x4, RZ ;  /* 0x0000000411047819 */ /* 0x000fe400000006ff */
[----:B------:R-:W-:Y:S02]  /*0220*/  LOP3.LUT R0, R0, R9, RZ, 0x3c, !PT ;  /* 0x0000000900007212 */ /* 0x000fe400078e3cff */
[----:B------:R-:W-:-:S03]  /*0230*/  MOV R23, 0x7f800000 ;  /* 0x7f80000000177802 */ /* 0x000fc60000000f00 */
[----:B------:R-:W-:-:S05]  /*0240*/  IMAD.SHL.U32 R3, R0, 0x2, RZ ;  /* 0x0000000200037824 */ /* 0x000fca00078e00ff */
[----:B------:R-:W-:Y:S01]  /*0250*/  LOP3.LUT R3, R17, R4, R3, 0x96, !PT ;  /* 0x0000000411037212 */ /* 0x000fe200078e9603 */
[----:B------:R-:W-:-:S03]  /*0260*/  IMAD.MOV.U32 R4, RZ, RZ, 0x3e055027 ;  /* 0x3e055027ff047424 */ /* 0x000fc600078e00ff */
[----:B------:R-:W-:Y:S02]  /*0270*/  LOP3.LUT R5, R3, R0, RZ, 0x3c, !PT ;  /* 0x0000000003057212 */ /* 0x000fe400078e3cff */
[----:B------:R-:W-:Y:S02]  /*0280*/  MOV R3, 0x2f800000 ;  /* 0x2f80000000037802 */ /* 0x000fe40000000f00 */
[----:B------:R-:W-:-:S04]  /*0290*/  IADD3 R0, PT, PT, R22, -0x587c5, R5 ;  /* 0xfffa783b16007810 */ /* 0x000fc80007ffe005 */
[----:B------:R-:W-:-:S05]  /*02a0*/  I2FP.F32.U32 R0, R0 ;  /* 0x0000000000007245 */ /* 0x000fca0000201000 */
[----:B------:R-:W-:-:S05]  /*02b0*/  FFMA R0, R0, R3, 1.1641532182693481445e-10 ;  /* 0x2f00000000007423 */ /* 0x000fca0000000003 */
[----:B------:R-:W-:-:S13]  /*02c0*/  FSETP.GEU.AND P0, PT, R0, 1.175494350822287508e-38, PT ;  /* 0x008000000000780b */ /* 0x000fda0003f0e000 */
[----:B------:R-:W-:-:S04]  /*02d0*/  @!P0 FMUL R0, R0, 8388608 ;  /* 0x4b00000000008820 */ /* 0x000fc80000400000 */
[----:B------:R-:W-:-:S05]  /*02e0*/  VIADD R9, R0, 0xc0d55555 ;  /* 0xc0d5555500097836 */ /* 0x000fca0000000000 */
[----:B------:R-:W-:-:S04]  /*02f0*/  LOP3.LUT R9, R9, 0xff800000, RZ, 0xc0, !PT ;  /* 0xff80000009097812 */ /* 0x000fc800078ec0ff */
[-C--:B------:R-:W-:Y:S02]  /*0300*/  IADD3 R3, PT, PT, R0, -R9.reuse, RZ ;  /* 0x8000000900037210 */ /* 0x080fe40007ffe0ff */
[----:B------:R-:W-:-:S03]  /*0310*/  I2FP.F32.S32 R9, R9 ;  /* 0x0000000900097245 */ /* 0x000fc60000201400 */
[----:B------:R-:W-:-:S04]  /*0320*/  FADD R3, R3, -1 ;  /* 0xbf80000003037421 */ /* 0x000fc80000000000 */
[----:B------:R-:W-:-:S04]  /*0330*/  FFMA R4, R3, -R4, 0.14084610342979431152 ;  /* 0x3e1039f603047423 */ /* 0x000fc80000000804 */
[----:B------:R-:W-:-:S04]  /*0340*/  FFMA R4, R3, R4, -0.12148627638816833496 ;  /* 0xbdf8cdcc03047423 */ /* 0x000fc80000000004 */
[----:B------:R-:W-:-:S04]  /*0350*/  FFMA R4, R3, R4, 0.13980610668659210205 ;  /* 0x3e0f295503047423 */ /* 0x000fc80000000004 */
[----:B------:R-:W-:-:S04]  /*0360*/  FFMA R4, R3, R4, -0.16684235632419586182 ;  /* 0xbe2ad8b903047423 */ /* 0x000fc80000000004 */
[----:B------:R-:W-:-:S04]  /*0370*/  FFMA R4, R3, R4, 0.20012299716472625732 ;  /* 0x3e4ced0b03047423 */ /* 0x000fc80000000004 */
[----:B------:R-:W-:-:S04]  /*0380*/  FFMA R4, R3, R4, -0.24999669194221496582 ;  /* 0xbe7fff2203047423 */ /* 0x000fc80000000004 */
[----:B------:R-:W-:-:S04]  /*0390*/  FFMA R4, R3, R4, 0.33333182334899902344 ;  /* 0x3eaaaa7803047423 */ /* 0x000fc80000000004 */
[C---:B------:R-:W-:Y:S01]  /*03a0*/  FFMA R24, R3.reuse, R4, -0.5 ;  /* 0xbf00000003187423 */ /* 0x040fe20000000004 */
[----:B------:R-:W-:Y:S02]  /*03b0*/  FSEL R4, RZ, -23, P0 ;  /* 0xc1b80000ff047808 */ /* 0x000fe40000000000 */
[----:B------:R-:W-:Y:S01]  /*03c0*/  ISETP.GT.U32.AND P0, PT, R0, 0x7f7fffff, PT ;  /* 0x7f7fffff0000780c */ /* 0x000fe20003f04070 */
[----:B------:R-:W-:Y:S02]  /*03d0*/  FMUL R24, R3, R24 ;  /* 0x0000001803187220 */ /* 0x000fe40000400000 */
[----:B------:R-:W-:Y:S02]  /*03e0*/  FFMA R4, R9, 1.1920928955078125e-07, R4 ;  /* 0x3400000009047823 */ /* 0x000fe40000000004 */
[----:B------:R-:W-:Y:S01]  /*03f0*/  FFMA R9, R3, R24, R3 ;  /* 0x0000001803097223 */ /* 0x000fe20000000003 */
[----:B------:R-:W-:-:S03]  /*0400*/  SHF.R.U32.HI R3, RZ, 0x2, R2 ;  /* 0x00000002ff037819 */ /* 0x000fc60000011602 */
[----:B------:R-:W-:Y:S01]  /*0410*/  FFMA R9, R4, 0.69314718246459960938, R9 ;  /* 0x3f31721804097823 */ /* 0x000fe20000000009 */
[----:B------:R-:W-:Y:S02]  /*0420*/  LOP3.LUT R3, R3, R2, RZ, 0x3c, !PT ;  /* 0x0000000203037212 */ /* 0x000fe400078e3cff */
[----:B------:R-:W-:Y:S01]  /*0430*/  SHF.L.U32 R2, R5, 0x4, RZ ;  /* 0x0000000405027819 */ /* 0x000fe200000006ff */
[C---:B------:R-:W-:Y:S01]  /*0440*/  @P0 FFMA R9, R0.reuse, R23, +INF ;  /* 0x7f80000000090423 */ /* 0x040fe20000000017 */
[----:B------:R-:W-:Y:S01]  /*0450*/  FSETP.NEU.AND P0, PT, R0, RZ, PT ;  /* 0x000000ff0000720b */ /* 0x000fe20003f0d000 */
[----:B------:R-:W-:Y:S02]  /*0460*/  IMAD.SHL.U32 R4, R3, 0x2, RZ ;  /* 0x0000000203047824 */ /* 0x000fe400078e00ff */
[----:B------:R-:W-:-:S03]  /*0470*/  FMUL R9, R9, -2 ;  /* 0xc000000009097820 */ /* 0x000fc60000400000 */
[----:B------:R-:W-:Y:S02]  /*0480*/  LOP3.LUT R2, R3, R4, R2, 0x96, !PT ;  /* 0x0000000403027212 */ /* 0x000fe400078e9602 */
[----:B------:R-:W-:Y:S01]  /*0490*/  FSEL R23, R9, +INF , P0 ;  /* 0x7f80000009177808 */ /* 0x000fe20000000000 */
[----:B------:R-:W-:Y:S01]  /*04a0*/  IMAD.MOV.U32 R9, RZ, RZ, 0x30c90fdb ;  /* 0x30c90fdbff097424 */ /* 0x000fe200078e00ff */
[----:B------:R-:W-:Y:S02]  /*04b0*/  LOP3.LUT R3, R2, R5, RZ, 0x3c, !PT ;  /* 0x0000000502037212 */ /* 0x000fe400078e3cff */
[----:B------:R0:W1:Y:S01]  /*04c0*/  MUFU.RSQ R4, R23 ;  /* 0x0000001700047308 */ /* 0x0000620000001400 */
[----:B------:R-:W-:Y:S01]  /*04d0*/  VIADD R2, R23, 0xf3000000 ;  /* 0xf300000017027836 */ /* 0x000fe20000000000 */
[----:B------:R-:W-:-:S04]  /*04e0*/  IADD3 R0, PT, PT, R3, R22, RZ ;  /* 0x0000001603007210 */ /* 0x000fc80007ffe0ff */
[----:B------:R-:W-:Y:S02]  /*04f0*/  ISETP.GT.U32.AND P0, PT, R2, 0x727fffff, PT ;  /* 0x727fffff0200780c */ /* 0x000fe40003f04070 */
[----:B------:R-:W-:-:S05]  /*0500*/  I2FP.F32.U32 R0, R0 ;  /* 0x0000000000007245 */ /* 0x000fca0000201000 */
[----:B------:R-:W-:Y:S01]  /*0510*/  FFMA R2, R0, R9, 7.314590599882819788e-10 ;  /* 0x30490fdb00027423 */ /* 0x000fe20000000009 */
[----:B------:R-:W-:-:S05]  /*0520*/  MOV R9, R17 ;  /* 0x0000001100097202 */ /* 0x000fca0000000f00 */
[----:B01----:R-:W-:Y:S05]  /*0530*/  @!P0 BRA `(.L_x_3) ;  /* 0x0000000000108947 */ /* 0x003fea0003800000 */
[----:B------:R-:W-:Y:S01]  /*0540*/  IMAD.MOV.U32 R0, RZ, RZ, R23 ;  /* 0x000000ffff007224 */ /* 0x000fe200078e0017 */
[----:B------:R-:W-:-:S07]  /*0550*/  MOV R24, 0x570 ;  /* 0x0000057000187802 */ /* 0x000fce0000000f00 */
[----:B------:R-:W-:Y:S05]  /*0560*/  CALL.REL.NOINC `($__internal_0_$__cuda_sm20_sqrt_rn_f32_slowpath) ;  /* 0x0000000800fc7944 */ /* 0x000fea0003c00000 */
[----:B------:R-:W-:Y:S05]  /*0570*/  BRA `(.L_x_4) ;  /* 0x0000000000107947 */ /* 0x000fea0003800000 */
.L_x_3:
[----:B------:R-:W-:Y:S01]  /*0580*/  FMUL.FTZ R0, R23, R4 ;  /* 0x0000000417007220 */ /* 0x000fe20000410000 */
[----:B------:R-:W-:-:S03]  /*0590*/  FMUL.FTZ R4, R4, 0.5 ;  /* 0x3f00000004047820 */ /* 0x000fc60000410000 */
[----:B------:R-:W-:-:S04]  /*05a0*/  FFMA R17, -R0, R0, R23 ;  /* 0x0000000000117223 */ /* 0x000fc80000000117 */
[----:B------:R-:W-:-:S07]  /*05b0*/  FFMA R0, R17, R4, R0 ;  /* 0x0000000411007223 */ /* 0x000fce0000000000 */
.L_x_4:
[----:B------:R-:W-:Y:S05]  /*05c0*/  BSYNC.RECONVERGENT B0 ;  /* 0x0000000000007941 */ /* 0x000fea0003800200 */
.L_x_2:
[----:B------:R-:W-:Y:S01]  /*05d0*/  SHF.R.U32.HI R4, RZ, 0x2, R21 ;  /* 0x00000002ff047819 */ /* 0x000fe20000011615 */
[----:B------:R-:W-:Y:S01]  /*05e0*/  IMAD.MOV.U32 R26, RZ, RZ, 0x3e055027 ;  /* 0x3e055027ff1a7424 */ /* 0x000fe200078e00ff */
[----:B------:R-:W-:Y:S01]  /*05f0*/  SHF.L.U32 R24, R3, 0x4, RZ ;  /* 0x0000000403187819 */ /* 0x000fe200000006ff */
[----:B------:R-:W-:Y:S01]  /*0600*/  FMUL.RZ R2, R2, 0.15915493667125701904 ;  /* 0x3e22f98302027820 */ /* 0x000fe2000040c000 */
[----:B------:R-:W-:Y:S01]  /*0610*/  LOP3.LUT R4, R4, R21, RZ, 0x3c, !PT ;  /* 0x0000001504047212 */ /* 0x000fe200078e3cff */
[----:B------:R-:W-:Y:S02]  /*0620*/  BSSY.RECONVERGENT B0, `(.L_x_5) ;  /* 0x0000041000007945 */ /* 0x000fe40003800200 */
[----:B------:R-:W0:Y:S02]  /*0630*/  MUFU.SIN R23, R2 ;  /* 0x0000000200177308 */ /* 0x000e240000000400 */
[----:B------:R-:W-:-:S05]  /*0640*/  IMAD.SHL.U32 R17, R4, 0x2, RZ ;  /* 0x0000000204117824 */ /* 0x000fca00078e00ff */
[----:B------:R-:W-:Y:S02]  /*0650*/  LOP3.LUT R17, R3, R24, R17, 0x96, !PT ;  /* 0x0000001803117212 */ /* 0x000fe400078e9611 */
[----:B------:R-:W-:Y:S02]  /*0660*/  MOV R24, 0x2f800000 ;  /* 0x2f80000000187802 */ /* 0x000fe40000000f00 */
[----:B------:R-:W-:-:S04]  /*0670*/  LOP3.LUT R4, R17, R4, RZ, 0x3c, !PT ;  /* 0x0000000411047212 */ /* 0x000fc800078e3cff */
[----:B------:R-:W-:Y:S01]  /*0680*/  IADD3 R17, PT, PT, R22, 0x587c5, R4 ;  /* 0x000587c516117810 */ /* 0x000fe20007ffe004 */
[----:B0-----:R-:W-:-:S03]  /*0690*/  FMUL R23, R23, R0 ;  /* 0x0000000017177220 */ /* 0x001fc60000400000 */
[----:B------:R-:W-:-:S05]  /*06a0*/  I2FP.F32.U32 R17, R17 ;  /* 0x0000001100117245 */ /* 0x000fca0000201000 */
[----:B------:R-:W-:-:S05]  /*06b0*/  FFMA R17, R17, R24, 1.1641532182693481445e-10 ;  /* 0x2f00000011117423 */ /* 0x000fca0000000018 */
[----:B------:R-:W-:-:S13]  /*06c0*/  FSETP.GEU.AND P0, PT, R17, 1.175494350822287508e-38, PT ;  /* 0x008000001100780b */ /* 0x000fda0003f0e000 */
[----:B------:R-:W-:-:S04]  /*06d0*/  @!P0 FMUL R17, R17, 8388608 ;  /* 0x4b00000011118820 */ /* 0x000fc80000400000 */
[C---:B------:R-:W-:Y:S01]  /*06e0*/  VIADD R24, R17.reuse, 0xc0d55555 ;  /* 0xc0d5555511187836 */ /* 0x040fe20000000000 */
[----:B------:R-:W-:-:S04]  /*06f0*/  FSETP.NEU.AND P1, PT, R17, RZ, PT ;  /* 0x000000ff1100720b */ /* 0x000fc80003f2d000 */
        /* <DEDUP_REMOVED lines=11> */
[----:B------:R-:W-:-:S04]  /*07b0*/  FFMA R26, R21, R26, -0.5 ;  /* 0xbf000000151a7423 */ /* 0x000fc8000000001a */
[----:B------:R-:W-:-:S04]  /*07c0*/  FMUL R26, R21, R26 ;  /* 0x0000001a151a7220 */ /* 0x000fc80000400000 */
[----:B------:R-:W-:Y:S01]  /*07d0*/  FFMA R25, R21, R26, R21 ;  /* 0x0000001a15197223 */ /* 0x000fe20000000015 */
[----:B------:R-:W-:Y:S02]  /*07e0*/  FSEL R21, RZ, -23, P0 ;  /* 0xc1b80000ff157808 */ /* 0x000fe40000000000 */
[----:B------:R-:W-:Y:S02]  /*07f0*/  ISETP.GT.U32.AND P0, PT, R17, 0x7f7fffff, PT ;  /* 0x7f7fffff1100780c */ /* 0x000fe40003f04070 */
[----:B------:R-:W-:Y:S01]  /*0800*/  MOV R26, 0x7f800000 ;  /* 0x7f800000001a7802 */ /* 0x000fe20000000f00 */
[----:B------:R-:W-:Y:S02]  /*0810*/  FFMA R24, R24, 1.1920928955078125e-07, R21 ;  /* 0x3400000018187823 */ /* 0x000fe40000000015 */
[----:B------:R-:W0:Y:S02]  /*0820*/  MUFU.COS R21, R2 ;  /* 0x0000000200157308 */ /* 0x000e240000000000 */
[----:B------:R-:W-:Y:S01]  /*0830*/  FFMA R24, R24, 0.69314718246459960938, R25 ;  /* 0x3f31721818187823 */ /* 0x000fe20000000019 */
[----:B------:R-:W-:-:S04]  /*0840*/  SHF.R.U32.HI R25, RZ, 0x2, R18 ;  /* 0x00000002ff197819 */ /* 0x000fc80000011612 */
[----:B------:R-:W-:Y:S01]  /*0850*/  LOP3.LUT R25, R25, R18, RZ, 0x3c, !PT ;  /* 0x0000001219197212 */ /* 0x000fe200078e3cff */
[----:B------:R-:W-:Y:S01]  /*0860*/  @P0 FFMA R24, R17, R26, +INF ;  /* 0x7f80000011180423 */ /* 0x000fe2000000001a */
[----:B------:R-:W-:Y:S02]  /*0870*/  FSETP.GEU.AND P0, PT, |R23|, 1, PT ;  /* 0x3f8000001700780b */ /* 0x000fe40003f0e200 */
[----:B------:R-:W-:Y:S01]  /*0880*/  SHF.L.U32 R18, R4, 0x4, RZ ;  /* 0x0000000404127819 */ /* 0x000fe200000006ff */
[----:B------:R-:W-:Y:S01]  /*0890*/  FMUL R24, R24, -2 ;  /* 0xc000000018187820 */ /* 0x000fe20000400000 */
[----:B------:R-:W-:Y:S02]  /*08a0*/  IMAD.SHL.U32 R23, R25, 0x2, RZ ;  /* 0x0000000219177824 */ /* 0x000fe400078e00ff */
[----:B0-----:R-:W-:Y:S02]  /*08b0*/  FMUL R21, R21, R0 ;  /* 0x0000000015157220 */ /* 0x001fe40000400000 */
[----:B------:R-:W-:-:S02]  /*08c0*/  FSEL R0, R24, +INF , P1 ;  /* 0x7f80000018007808 */ /* 0x000fc40000800000 */
[----:B------:R-:W-:Y:S01]  /*08d0*/  LOP3.LUT R23, R25, R23, R18, 0x96, !PT ;  /* 0x0000001719177212 */ /* 0x000fe200078e9612 */
[----:B------:R-:W-:Y:S01]  /*08e0*/  VIADD R18, R16, 0x1 ;  /* 0x0000000110127836 */ /* 0x000fe20000000000 */
[----:B------:R-:W-:Y:S01]  /*08f0*/  IADD3 R2, PT, PT, R0, -0xd000000, RZ ;  /* 0xf300000000027810 */ /* 0x000fe20007ffe0ff */
[----:B------:R-:W-:Y:S01]  /*0900*/  @P0 IMAD.MOV R18, RZ, RZ, R16 ;  /* 0x000000ffff120224 */ /* 0x000fe200078e0210 */
[----:B------:R-:W-:Y:S01]  /*0910*/  FSETP.GEU.AND P1, PT, |R21|, 1, PT ;  /* 0x3f8000001500780b */ /* 0x000fe20003f2e200 */
[----:B------:R-:W-:Y:S01]  /*0920*/  HFMA2 R21, -RZ, RZ, 0.1495361328125, 0.0004794597625732421875 ;  /* 0x30c90fdbff157431 */ /* 0x000fe200000001ff */
[----:B------:R-:W-:Y:S01]  /*0930*/  ISETP.GT.U32.AND P0, PT, R2, 0x727fffff, PT ;  /* 0x727fffff0200780c */ /* 0x000fe20003f04070 */
[----:B------:R-:W-:Y:S01]  /*0940*/  VIADD R2, R18, 0x1 ;  /* 0x0000000112027836 */ /* 0x000fe20000000000 */
[----:B------:R-:W-:Y:S02]  /*0950*/  LOP3.LUT R17, R23, R4, RZ, 0x3c, !PT ;  /* 0x0000000417117212 */ /* 0x000fe400078e3cff */
[----:B------:R0:W1:Y:S02]  /*0960*/  MUFU.RSQ R23, R0 ;  /* 0x0000000000177308 */ /* 0x0000640000001400 */
[----:B------:R-:W-:-:S04]  /*0970*/  IADD3 R16, PT, PT, R22, 0xb0f8a, R17 ;  /* 0x000b0f8a16107810 */ /* 0x000fc80007ffe011 */
[----:B------:R-:W-:Y:S02]  /*0980*/  I2FP.F32.U32 R16, R16 ;  /* 0x0000001000107245 */ /* 0x000fe40000201000 */
[----:B------:R-:W-:-:S03]  /*0990*/  @P1 IADD3 R2, PT, PT, R18, RZ, RZ ;  /* 0x000000ff12021210 */ /* 0x000fc60007ffe0ff */
[----:B------:R-:W-:Y:S01]  /*09a0*/  FFMA R16, R16, R21, 7.314590599882819788e-10 ;  /* 0x30490fdb10107423 */ /* 0x000fe20000000015 */
[----:B0-----:R-:W-:Y:S06]  /*09b0*/  @!P0 BRA `(.L_x_6) ;  /* 0x00000000000c8947 */ /* 0x001fec0003800000 */
[----:B------:R-:W-:-:S07]  /*09c0*/  MOV R24, 0x9e0 ;  /* 0x000009e000187802 */ /* 0x000fce0000000f00 */
[----:B-1----:R-:W-:Y:S05]  /*09d0*/  CALL.REL.NOINC `($__internal_0_$__cuda_sm20_sqrt_rn_f32_slowpath) ;  /* 0x0000000400e07944 */ /* 0x002fea0003c00000 */
[----:B------:R-:W-:Y:S05]  /*09e0*/  BRA `(.L_x_7) ;  /* 0x0000000000107947 */ /* 0x000fea0003800000 */
.L_x_6:
[----:B-1----:R-:W-:Y:S01]  /*09f0*/  FMUL.FTZ R21, R0, R23 ;  /* 0x0000001700157220 */ /* 0x002fe20000410000 */
[----:B------:R-:W-:-:S03]  /*0a00*/  FMUL.FTZ R18, R23, 0.5 ;  /* 0x3f00000017127820 */ /* 0x000fc60000410000 */
[----:B------:R-:W-:-:S04]  /*0a10*/  FFMA R0, -R21, R21, R0 ;  /* 0x0000001515007223 */ /* 0x000fc80000000100 */
[----:B------:R-:W-:-:S07]  /*0a20*/  FFMA R0, R0, R18, R21 ;  /* 0x0000001200007223 */ /* 0x000fce0000000015 */
.L_x_7:
[----:B------:R-:W-:Y:S05]  /*0a30*/  BSYNC.RECONVERGENT B0 ;  /* 0x0000000000007941 */ /* 0x000fea0003800200 */
.L_x_5:
[----:B------:R-:W-:Y:S01]  /*0a40*/  FMUL.RZ R18, R16, 0.15915493667125701904 ;  /* 0x3e22f98310127820 */ /* 0x000fe2000040c000 */
[----:B------:R-:W-:Y:S02]  /*0a50*/  VIADD R20, R20, 0x2 ;  /* 0x0000000214147836 */ /* 0x000fe40000000000 */
[----:B------:R-:W-:Y:S01]  /*0a60*/  VIADD R22, R22, 0x161f14 ;  /* 0x00161f1416167836 */ /* 0x000fe20000000000 */
[----:B------:R-:W0:Y:S08]  /*0a70*/  MUFU.SIN R21, R18 ;  /* 0x0000001200157308 */ /* 0x000e300000000400 */
[----:B------:R1:W2:Y:S01]  /*0a80*/  MUFU.COS R23, R18 ;  /* 0x0000001200177308 */ /* 0x0002a20000000000 */
[----:B0-----:R-:W-:Y:S01]  /*0a90*/  FMUL R21, R21, R0 ;  /* 0x0000000015157220 */ /* 0x001fe20000400000 */
[----:B-1----:R-:W-:-:S04]  /*0aa0*/  MOV R18, R4 ;  /* 0x0000000400127202 */ /* 0x002fc80000000f00 */
[----:B------:R-:W-:Y:S01]  /*0ab0*/  FSETP.GEU.AND P1, PT, |R21|, 1, PT ;  /* 0x3f8000001500780b */ /* 0x000fe20003f2e200 */
[----:B------:R-:W-:Y:S02]  /*0ac0*/  IMAD.MOV.U32 R21, RZ, RZ, R3 ;  /* 0x000000ffff157224 */ /* 0x000fe400078e0003 */
[----:B--2---:R-:W-:Y:S01]  /*0ad0*/  FMUL R23, R23, R0 ;  /* 0x0000000017177220 */ /* 0x004fe20000400000 */
[----:B------:R-:W-:-:S04]  /*0ae0*/  VIADD R0, R2, 0x1 ;  /* 0x0000000102007836 */ /* 0x000fc80000000000 */
[----:B------:R-:W-:-:S05]  /*0af0*/  FSETP.GEU.AND P0, PT, |R23|, 1, PT ;  /* 0x3f8000001700780b */ /* 0x000fca0003f0e200 */
[----:B------:R-:W-:Y:S01]  /*0b00*/  @P1 IADD3 R0, PT, PT, R2, RZ, RZ ;  /* 0x000000ff02001210 */ /* 0x000fe20007ffe0ff */
[----:B------:R-:W-:Y:S01]  /*0b10*/  IMAD.MOV.U32 R2, RZ, RZ, R5 ;  /* 0x000000ffff027224 */ /* 0x000fe200078e0005 */
[----:B------:R-:W-:Y:S02]  /*0b20*/  ISETP.NE.AND P1, PT, R20, RZ, PT ;  /* 0x000000ff1400720c */ /* 0x000fe40003f25270 */
[----:B------:R-:W-:-:S04]  /*0b30*/  IADD3 R16, PT, PT, R0, 0x1, RZ ;  /* 0x0000000100107810 */ /* 0x000fc80007ffe0ff */
[----:B------:R-:W-:-:S07]  /*0b40*/  @P0 IADD3 R16, PT, PT, R0, RZ, RZ ;  /* 0x000000ff00100210 */ /* 0x000fce0007ffe0ff */
[----:B------:R-:W-:Y:S05]  /*0b50*/  @P1 BRA `(.L_x_8) ;  /* 0xfffffff400a41947 */ /* 0x000fea000383ffff */
[----:B------:R-:W-:Y:S01]  /*0b60*/  IMAD.MOV.U32 R2, RZ, RZ, R5 ;  /* 0x000000ffff027224 */ /* 0x000fe200078e0005 */
[----:B------:R-:W-:Y:S01]  /*0b70*/  IADD3 R22, PT, PT, R22, -0xb0f8a, RZ ;  /* 0xfff4f07616167810 */ /* 0x000fe20007ffe0ff */
[----:B------:R-:W-:Y:S01]  /*0b80*/  IMAD.MOV.U32 R21, RZ, RZ, R3 ;  /* 0x000000ffff157224 */ /* 0x000fe200078e0003 */
[----:B------:R-:W-:Y:S02]  /*0b90*/  MOV R18, R4 ;  /* 0x0000000400127202 */ /* 0x000fe40000000f00 */
[----:B------:R-:W-:-:S07]  /*0ba0*/  MOV R5, R17 ;  /* 0x0000001100057202 */ /* 0x000fce0000000f00 */
.L_x_1:
[C---:B------:R-:W-:Y:S01]  /*0bb0*/  LOP3.LUT R0, R19.reuse, 0x1, RZ, 0xc0, !PT ;  /* 0x0000000113007812 */ /* 0x040fe200078ec0ff */
[----:B------:R-:W-:-:S03]  /*0bc0*/  IMAD R8, R19, 0xb0f8a, R8 ;  /* 0x000b0f8a13087824 */ /* 0x000fc600078e0208 */
[----:B------:R-:W-:-:S13]  /*0bd0*/  ISETP.NE.U32.AND P0, PT, R0, 0x1, PT ;  /* 0x000000010000780c */ /* 0x000fda0003f05070 */
[----:B------:R-:W-:Y:S05]  /*0be0*/  @P0 BRA `(.L_x_0) ;  /* 0x00000004002c0947 */ /* 0x000fea0003800000 */
[----:B------:R-:W-:Y:S01]  /*0bf0*/  SHF.R.U32.HI R0, RZ, 0x2, R9 ;  /* 0x00000002ff007819 */ /* 0x000fe20000011609 */
[----:B------:R-:W-:Y:S02]  /*0c00*/  IMAD.SHL.U32 R4, R17, 0x10, RZ ;  /* 0x0000001011047824 */ /* 0x000fe400078e00ff */
[----:B------:R-:W-:Y:S01]  /*0c10*/  HFMA2 R20, -RZ, RZ, 1.5048828125, 33.21875 ;  /* 0x3e055027ff147431 */ /* 0x000fe200000001ff */
[----:B------:R-:W-:Y:S01]  /*0c20*/  BSSY.RECONVERGENT B0, `(.L_x_9) ;  /* 0x0000039000007945 */ /* 0x000fe20003800200 */
[----:B------:R-:W-:-:S04]  /*0c30*/  LOP3.LUT R0, R0, R9, RZ, 0x3c, !PT ;  /* 0x0000000900007212 */ /* 0x000fc800078e3cff */
[----:B------:R-:W-:-:S04]  /*0c40*/  SHF.L.U32 R3, R0, 0x1, RZ ;  /* 0x0000000100037819 */ /* 0x000fc800000006ff */
[----:B------:R-:W-:-:S04]  /*0c50*/  LOP3.LUT R3, R17, R4, R3, 0x96, !PT ;  /* 0x0000000411037212 */ /* 0x000fc800078e9603 */
[----:B------:R-:W-:Y:S01]  /*0c60*/  LOP3.LUT R4, R3, R0, RZ, 0x3c, !PT ;  /* 0x0000000003047212 */ /* 0x000fe200078e3cff */
[----:B------:R-:W-:-:S03]  /*0c70*/  IMAD.MOV.U32 R3, RZ, RZ, 0x2f800000 ;  /* 0x2f800000ff037424 */ /* 0x000fc600078e00ff */
[----:B------:R-:W-:-:S04]  /*0c80*/  IADD3 R0, PT, PT, R22, 0x587c5, R4 ;  /* 0x000587c516007810 */ /* 0x000fc80007ffe004 */
[----:B------:R-:W-:-:S05]  /*0c90*/  I2FP.F32.U32 R0, R0 ;  /* 0x0000000000007245 */ /* 0x000fca0000201000 */
[----:B------:R-:W-:-:S05]  /*0ca0*/  FFMA R0, R0, R3, 1.1641532182693481445e-10 ;  /* 0x2f00000000007423 */ /* 0x000fca0000000003 */
[----:B------:R-:W-:-:S04]  /*0cb0*/  FSETP.GEU.AND P0, PT, R0, 1.175494350822287508e-38, PT ;  /* 0x008000000000780b */ /* 0x000fc80003f0e000 */
[----:B------:R-:W-:-:S09]  /*0cc0*/  FSEL R9, RZ, -23, P0 ;  /* 0xc1b80000ff097808 */ /* 0x000fd20000000000 */
[----:B------:R-:W-:-:S05]  /*0cd0*/  @!P0 FMUL R0, R0, 8388608 ;  /* 0x4b00000000008820 */ /* 0x000fca0000400000 */
[C---:B------:R-:W-:Y:S02]  /*0ce0*/  IADD3 R5, PT, PT, R0.reuse, -0x3f2aaaab, RZ ;  /* 0xc0d5555500057810 */ /* 0x040fe40007ffe0ff */
[----:B------:R-:W-:Y:S02]  /*0cf0*/  ISETP.GT.U32.AND P0, PT, R0, 0x7f7fffff, PT ;  /* 0x7f7fffff0000780c */ /* 0x000fe40003f04070 */
[----:B------:R-:W-:-:S05]  /*0d00*/  LOP3.LUT R5, R5, 0xff800000, RZ, 0xc0, !PT ;  /* 0xff80000005057812 */ /* 0x000fca00078ec0ff */
[----:B------:R-:W-:-:S04]  /*0d10*/  IMAD.IADD R3, R0, 0x1, -R5 ;  /* 0x0000000100037824 */ /* 0x000fc800078e0a05 */
        /* <DEDUP_REMOVED lines=9> */
[----:B------:R-:W-:Y:S01]  /*0db0*/  I2FP.F32.S32 R20, R5 ;  /* 0x0000000500147245 */ /* 0x000fe20000201400 */
[----:B------:R-:W-:Y:S02]  /*0dc0*/  IMAD.MOV.U32 R5, RZ, RZ, 0x7f800000 ;  /* 0x7f800000ff057424 */ /* 0x000fe400078e00ff */
[C---:B------:R-:W-:Y:S02]  /*0dd0*/  FMUL R24, R3.reuse, R24 ;  /* 0x0000001803187220 */ /* 0x040fe40000400000 */
[----:B------:R-:W-:Y:S02]  /*0de0*/  FFMA R9, R20, 1.1920928955078125e-07, R9 ;  /* 0x3400000014097823 */ /* 0x000fe40000000009 */
[----:B------:R-:W-:Y:S01]  /*0df0*/  FFMA R24, R3, R24, R3 ;  /* 0x0000001803187223 */ /* 0x000fe20000000003 */
[----:B------:R-:W-:-:S03]  /*0e00*/  SHF.R.U32.HI R3, RZ, 0x2, R2 ;  /* 0x00000002ff037819 */ /* 0x000fc60000011602 */
[----:B------:R-:W-:Y:S01]  /*0e10*/  FFMA R9, R9, 0.69314718246459960938, R24 ;  /* 0x3f31721809097823 */ /* 0x000fe20000000018 */
[----:B------:R-:W-:Y:S01]  /*0e20*/  LOP3.LUT R3, R3, R2, RZ, 0x3c, !PT ;  /* 0x0000000203037212 */ /* 0x000fe200078e3cff */
[----:B------:R-:W-:Y:S01]  /*0e30*/  @P0 FFMA R9, R0, R5, +INF ;  /* 0x7f80000000090423 */ /* 0x000fe20000000005 */
[----:B------:R-:W-:Y:S01]  /*0e40*/  IMAD.SHL.U32 R2, R4, 0x10, RZ ;  /* 0x0000001004027824 */ /* 0x000fe200078e00ff */
[----:B------:R-:W-:Y:S02]  /*0e50*/  FSETP.NEU.AND P0, PT, R0, RZ, PT ;  /* 0x000000ff0000720b */ /* 0x000fe40003f0d000 */
[----:B------:R-:W-:Y:S01]  /*0e60*/  SHF.L.U32 R5, R3, 0x1, RZ ;  /* 0x0000000103057819 */ /* 0x000fe200000006ff */
[----:B------:R-:W-:-:S03]  /*0e70*/  FMUL R9, R9, -2 ;  /* 0xc000000009097820 */ /* 0x000fc60000400000 */
[----:B------:R-:W-:Y:S02]  /*0e80*/  LOP3.LUT R5, R3, R5, R2, 0x96, !PT ;  /* 0x0000000503057212 */ /* 0x000fe400078e9602 */
[----:B------:R-:W-:Y:S01]  /*0e90*/  FSEL R3, R9, +INF , P0 ;  /* 0x7f80000009037808 */ /* 0x000fe20000000000 */
[----:B------:R-:W-:Y:S01]  /*0ea0*/  IMAD.MOV.U32 R9, RZ, RZ, 0x30c90fdb ;  /* 0x30c90fdbff097424 */ /* 0x000fe200078e00ff */
[----:B------:R-:W-:Y:S02]  /*0eb0*/  LOP3.LUT R5, R5, R4, RZ, 0x3c, !PT ;  /* 0x0000000405057212 */ /* 0x000fe400078e3cff */
[----:B------:R-:W-:Y:S01]  /*0ec0*/  IADD3 R2, PT, PT, R3, -0xd000000, RZ ;  /* 0xf300000003027810 */ /* 0x000fe20007ffe0ff */
[----:B------:R0:W1:Y:S01]  /*0ed0*/  MUFU.RSQ R20, R3 ;  /* 0x0000000300147308 */ /* 0x0000620000001400 */
[----:B------:R-:W-:Y:S02]  /*0ee0*/  IADD3 R0, PT, PT, R22, 0xb0f8a, R5 ;  /* 0x000b0f8a16007810 */ /* 0x000fe40007ffe005 */
[----:B------:R-:W-:-:S02]  /*0ef0*/  ISETP.GT.U32.AND P0, PT, R2, 0x727fffff, PT ;  /* 0x727fffff0200780c */ /* 0x000fc40003f04070 */
[----:B------:R-:W-:-:S05]  /*0f00*/  I2FP.F32.U32 R0, R0 ;  /* 0x0000000000007245 */ /* 0x000fca0000201000 */
[----:B------:R-:W-:-:S06]  /*0f10*/  FFMA R2, R0, R9, 7.314590599882819788e-10 ;  /* 0x30490fdb00027423 */ /* 0x000fcc0000000009 */
[----:B0-----:R-:W-:Y:S05]  /*0f20*/  @!P0 BRA `(.L_x_10) ;  /* 0x0000000000108947 */ /* 0x001fea0003800000 */
[----:B------:R-:W-:Y:S02]  /*0f30*/  MOV R0, R3 ;  /* 0x0000000300007202 */ /* 0x000fe40000000f00 */
[----:B------:R-:W-:-:S07]  /*0f40*/  MOV R24, 0xf60 ;  /* 0x00000f6000187802 */ /* 0x000fce0000000f00 */
[----:B-1----:R-:W-:Y:S05]  /*0f50*/  CALL.REL.NOINC `($__internal_0_$__cuda_sm20_sqrt_rn_f32_slowpath) ;  /* 0x0000000000807944 */ /* 0x002fea0003c00000 */
[----:B------:R-:W-:Y:S05]  /*0f60*/  BRA `(.L_x_11) ;  /* 0x0000000000107947 */ /* 0x000fea0003800000 */
.L_x_10:
[----:B-1----:R-:W-:Y:S01]  /*0f70*/  FMUL.FTZ R0, R3, R20 ;  /* 0x0000001403007220 */ /* 0x002fe20000410000 */
[----:B------:R-:W-:-:S03]  /*0f80*/  FMUL.FTZ R9, R20, 0.5 ;  /* 0x3f00000014097820 */ /* 0x000fc60000410000 */
[----:B------:R-:W-:-:S04]  /*0f90*/  FFMA R3, -R0, R0, R3 ;  /* 0x0000000000037223 */ /* 0x000fc80000000103 */
[----:B------:R-:W-:-:S07]  /*0fa0*/  FFMA R0, R3, R9, R0 ;  /* 0x0000000903007223 */ /* 0x000fce0000000000 */
.L_x_11:
[----:B------:R-:W-:Y:S05]  /*0fb0*/  BSYNC.RECONVERGENT B0 ;  /* 0x0000000000007941 */ /* 0x000fea0003800200 */
.L_x_9:
[----:B------:R-:W-:Y:S01]  /*0fc0*/  FMUL.RZ R19, R2, 0.15915493667125701904 ;  /* 0x3e22f98302137820 */ /* 0x000fe2000040c000 */
[----:B------:R-:W-:-:S03]  /*0fd0*/  IMAD.MOV.U32 R2, RZ, RZ, R18 ;  /* 0x000000ffff027224 */ /* 0x000fc600078e0012 */
[----:B------:R-:W0:Y:S08]  /*0fe0*/  MUFU.SIN R3, R19 ;  /* 0x0000001300037308 */ /* 0x000e300000000400 */
[----:B------:R-:W1:Y:S01]  /*0ff0*/  MUFU.COS R9, R19 ;  /* 0x0000001300097308 */ /* 0x000e620000000000 */
[----:B0-----:R-:W-:-:S05]  /*1000*/  FMUL R3, R3, R0 ;  /* 0x0000000003037220 */ /* 0x001fca0000400000 */
[----:B------:R-:W-:Y:S02]  /*1010*/  FSETP.GEU.AND P0, PT, |R3|, 1, PT ;  /* 0x3f8000000300780b */ /* 0x000fe40003f0e200 */
[----:B------:R-:W-:Y:S01]  /*1020*/  MOV R3, R17 ;  /* 0x0000001100037202 */ /* 0x000fe20000000f00 */
[----:B-1----:R-:W-:Y:S01]  /*1030*/  FMUL R9, R9, R0 ;  /* 0x0000000009097220 */ /* 0x002fe20000400000 */
[----:B------:R-:W-:-:S04]  /*1040*/  IADD3 R0, PT, PT, R16, 0x1, RZ ;  /* 0x0000000110007810 */ /* 0x000fc80007ffe0ff */
[----:B------:R-:W-:Y:S02]  /*1050*/  FSETP.GEU.AND P1, PT, |R9|, 1, PT ;  /* 0x3f8000000900780b */ /* 0x000fe40003f2e200 */
[----:B------:R-:W-:-:S03]  /*1060*/  MOV R9, R21 ;  /* 0x0000001500097202 */ /* 0x000fc60000000f00 */
[----:B------:R-:W-:-:S05]  /*1070*/  @P0 IMAD.MOV R0, RZ, RZ, R16 ;  /* 0x000000ffff000224 */ /* 0x000fca00078e0210 */
[----:B------:R-:W-:-:S03]  /*1080*/  IADD3 R16, PT, PT, R0, 0x1, RZ ;  /* 0x0000000100107810 */ /* 0x000fc60007ffe0ff */
[----:B------:R-:W-:-:S07]  /*1090*/  @P1 IADD3 R16, PT, PT, R0, RZ, RZ ;  /* 0x000000ff00101210 */ /* 0x000fce0007ffe0ff */
.L_x_0:
[----:B------:R-:W0:Y:S01]  /*10a0*/  LDC.64 R18, c[0x0][0x390] ;  /* 0x0000e400ff127b82 */ /* 0x000e220000000a00 */
[----:B-----5:R-:W-:Y:S04]  /*10b0*/  STG.E.64 desc[UR4][R12.64], R8 ;  /* 0x000000080c007986 */ /* 0x020fe8000c101b04 */
[----:B------:R-:W-:Y:S04]  /*10c0*/  STG.E.64 desc[UR4][R12.64+0x10], R4 ;  /* 0x000010040c007986 */ /* 0x000fe8000c101b04 */
[----:B------:R-:W-:Y:S04]  /*10d0*/  STG.E.64 desc[UR4][R12.64+0x18], R6 ;  /* 0x000018060c007986 */ /* 0x000fe8000c101b04 */
[----:B------:R-:W-:Y:S04]  /*10e0*/  STG.E.64 desc[UR4][R12.64+0x28], R10 ;  /* 0x0000280a0c007986 */ /* 0x000fe8000c101b04 */
[----:B------:R-:W-:Y:S04]  /*10f0*/  STG.E desc[UR4][R12.64+0x20], R15 ;  /* 0x0000200f0c007986 */ /* 0x000fe8000c101904 */
[----:B------:R-:W-:Y:S01]  /*1100*/  STG.E.64 desc[UR4][R12.64+0x8], R2 ;  /* 0x000008020c007986 */ /* 0x000fe2000c101b04 */
[----:B0-----:R-:W-:-:S05]  /*1110*/  IMAD.WIDE R18, R14, 0x4, R18 ;  /* 0x000000040e127825 */ /* 0x001fca00078e0212 */
[----:B------:R-:W2:Y:S02]  /*1120*/  LDG.E R17, desc[UR4][R18.64] ;  /* 0x0000000412117981 */ /* 0x000ea4000c1e1900 */
[----:B--2---:R-:W-:-:S05]  /*1130*/  IMAD.IADD R17, R17, 0x1, R16 ;  /* 0x0000000111117824 */ /* 0x004fca00078e0210 */
[----:B------:R-:W-:Y:S01]  /*1140*/  STG.E desc[UR4][R18.64], R17 ;  /* 0x0000001112007986 */ /* 0x000fe2000c101904 */
[----:B------:R-:W-:Y:S05]  /*1150*/  EXIT ;  /* 0x000000000000794d */ /* 0x000fea0003800000 */
        .weak           $__internal_0_$__cuda_sm20_sqrt_rn_f32_slowpath
        .type           $__internal_0_$__cuda_sm20_sqrt_rn_f32_slowpath,@function
        .size           $__internal_0_$__cuda_sm20_sqrt_rn_f32_slowpath,(.L_x_41 - $__internal_0_$__cuda_sm20_sqrt_rn_f32_slowpath)
$__internal_0_$__cuda_sm20_sqrt_rn_f32_slowpath:
[----:B------:R-:W-:-:S13]  /*1160*/  LOP3.LUT P0, RZ, R0, 0x7fffffff, RZ, 0xc0, !PT ;  /* 0x7fffffff00ff7812 */ /* 0x000fda000780c0ff */
[----:B------:R-:W-:Y:S01]  /*1170*/  @!P0 MOV R25, R0 ;  /* 0x0000000000198202 */ /* 0x000fe20000000f00 */
[----:B------:R-:W-:Y:S06]  /*1180*/  @!P0 BRA `(.L_x_12) ;  /* 0x0000000000408947 */ /* 0x000fec0003800000 */
[----:B------:R-:W-:-:S13]  /*1190*/  FSETP.GEU.FTZ.AND P0, PT, R0, RZ, PT ;  /* 0x000000ff0000720b */ /* 0x000fda0003f1e000 */
[----:B------:R-:W-:Y:S01]  /*11a0*/  @!P0 MOV R25, 0x7fffffff ;  /* 0x7fffffff00198802 */ /* 0x000fe20000000f00 */
[----:B------:R-:W-:Y:S06]  /*11b0*/  @!P0 BRA `(.L_x_12) ;  /* 0x0000000000348947 */ /* 0x000fec0003800000 */
[----:B------:R-:W-:-:S13]  /*11c0*/  FSETP.GTU.FTZ.AND P0, PT, |R0|, +INF , PT ;  /* 0x7f8000000000780b */ /* 0x000fda0003f1c200 */
[----:B------:R-:W-:Y:S01]  /*11d0*/  @P0 FADD.FTZ R25, R0, 1 ;  /* 0x3f80000000190421 */ /* 0x000fe20000010000 */
[----:B------:R-:W-:Y:S06]  /*11e0*/  @P0 BRA `(.L_x_12) ;  /* 0x0000000000280947 */ /* 0x000fec0003800000 */
[----:B------:R-:W-:-:S13]  /*11f0*/  FSETP.NEU.FTZ.AND P0, PT, |R0|, +INF , PT ;  /* 0x7f8000000000780b */ /* 0x000fda0003f1d200 */
[----:B------:R-:W-:-:S04]  /*1200*/  @P0 FFMA R28, R0, 1.84467440737095516160e+19, RZ ;  /* 0x5f800000001c0823 */ /* 0x000fc800000000ff */
[----:B------:R-:W0:Y:S02]  /*1210*/  @P0 MUFU.RSQ R27, R28 ;  /* 0x0000001c001b0308 */ /* 0x000e240000001400 */
[----:B0-----:R-:W-:Y:S01]  /*1220*/  @P0 FMUL.FTZ R23, R28, R27 ;  /* 0x0000001b1c170220 */ /* 0x001fe20000410000 */
[----:B------:R-:W-:-:S03]  /*1230*/  @P0 FMUL.FTZ R26, R27, 0.5 ;  /* 0x3f0000001b1a0820 */ /* 0x000fc60000410000 */
[----:B------:R-:W-:-:S04]  /*1240*/  @P0 FADD.FTZ R25, -R23, -RZ ;  /* 0x800000ff17190221 */ /* 0x000fc80000010100 */
[----:B------:R-:W-:Y:S01]  /*1250*/  @P0 FFMA R27, R23, R25, R28 ;  /* 0x00000019171b0223 */ /* 0x000fe2000000001c */
[----:B------:R-:W-:-:S03]  /*1260*/  @!P0 IMAD.MOV.U32 R25, RZ, RZ, R0 ;  /* 0x000000ffff198224 */ /* 0x000fc600078e0000 */
[----:B------:R-:W-:-:S04]  /*1270*/  @P0 FFMA R26, R27, R26, R23 ;  /* 0x0000001a1b1a0223 */ /* 0x000fc80000000017 */
[----:B------:R-:W-:-:S07]  /*1280*/  @P0 FMUL.FTZ R25, R26, 2.3283064365386962891e-10 ;  /* 0x2f8000001a190820 */ /* 0x000fce0000410000 */
.L_x_12:
[----:B------:R-:W-:Y:S01]  /*1290*/  MOV R0, R25 ;  /* 0x0000001900007202 */ /* 0x000fe20000000f00 */
[----:B------:R-:W-:-:S04]  /*12a0*/  HFMA2 R25, -RZ, RZ, 0, 0 ;  /* 0x00000000ff197431 */ /* 0x000fc800000001ff */
[----:B------:R-:W-:Y:S05]  /*12b0*/  RET.REL.NODEC R24 `(_Z22generate_normal_kernelP17curandStateXORWOWiPj) ;  /* 0xffffffec18507950 */ /* 0x000fea0003c3ffff */
.L_x_13:
[----:B------:R-:W-:-:S00]  /*12c0*/  BRA `(.L_x_13) ;  /* 0xfffffffc00fc7947 */ /* 0x000fc0000383ffff */
[----:B------:R-:W-:-:S00]  /*12d0*/  NOP ;  /* 0x0000000000007918 */ /* 0x000fc00000000000 */
        /* <DEDUP_REMOVED lines=10> */
.L_x_41:


//--------------------- .text._Z23generate_uniform_kernelP17curandStateXORWOWiPj --------------------------
	.section	.text._Z23generate_uniform_kernelP17curandStateXORWOWiPj,"ax",@progbits
	.align	128
        .global         _Z23generate_uniform_kernelP17curandStateXORWOWiPj
        .type           _Z23generate_uniform_kernelP17curandStateXORWOWiPj,@function
        .size           _Z23generate_uniform_kernelP17curandStateXORWOWiPj,(.L_x_43 - _Z23generate_uniform_kernelP17curandStateXORWOWiPj)
        .other          _Z23generate_uniform_kernelP17curandStateXORWOWiPj,@"STO_CUDA_ENTRY STV_DEFAULT"
_Z23generate_uniform_kernelP17curandStateXORWOWiPj:
.text._Z23generate_uniform_kernelP17curandStateXORWOWiPj:
[----:B------:R-:W-:Y:S01]  /*0000*/  LDC R1, c[0x0][0x37c] ;  /* 0x0000df00ff017b82 */ /* 0x000fe20000000800 */
[----:B------:R-:W0:Y:S07]  /*0010*/  S2R R14, SR_TID.X ;  /* 0x00000000000e7919 */ /* 0x000e2e0000002100 */
[----:B------:R-:W1:Y:S01]  /*0020*/  LDC R17, c[0x0][0x388] ;  /* 0x0000e200ff117b82 */ /* 0x000e620000000800 */
[----:B------:R-:W2:Y:S01]  /*0030*/  LDCU.64 UR4, c[0x0][0x358] ;  /* 0x00006b00ff0477ac */ /* 0x000ea20008000a00 */
[----:B------:R-:W0:Y:S06]  /*0040*/  S2R R3, SR_CTAID.X ;  /* 0x0000000000037919 */ /* 0x000e2c0000002500 */
[----:B------:R-:W3:Y:S01]  /*0050*/  LDC.64 R12, c[0x0][0x380] ;  /* 0x0000e000ff0c7b82 */ /* 0x000ee20000000a00 */
[----:B------:R-:W-:Y:S01]  /*0060*/  IMAD.MOV.U32 R0, RZ, RZ, RZ ;  /* 0x000000ffff007224 */ /* 0x000fe200078e00ff */
[----:B-1----:R-:W-:Y:S01]  /*0070*/  ISETP.GE.AND P0, PT, R17, 0x1, PT ;  /* 0x000000011100780c */ /* 0x002fe20003f06270 */
[----:B0-----:R-:W-:-:S04]  /*0080*/  IMAD R14, R3, 0x40, R14 ;  /* 0x00000040030e7824 */ /* 0x001fc800078e020e */
[----:B---3--:R-:W-:-:S05]  /*0090*/  IMAD.WIDE R12, R14, 0x30, R12 ;  /* 0x000000300e0c7825 */ /* 0x008fca00078e020c */
[----:B--2---:R0:W5:Y:S04]  /*00a0*/  LDG.E R15, desc[UR4][R12.64+0x20] ;  /* 0x000020040c0f7981 */ /* 0x004168000c1e1900 */
[----:B------:R0:W5:Y:S04]  /*00b0*/  LDG.E.64 R10, desc[UR4][R12.64+0x28] ;  /* 0x000028040c0a7981 */ /* 0x000168000c1e1b00 */
[----:B------:R0:W5:Y:S04]  /*00c0*/  LDG.E.64 R8, desc[UR4][R12.64] ;  /* 0x000000040c087981 */ /* 0x000168000c1e1b00 */
[----:B------:R0:W5:Y:S04]  /*00d0*/  LDG.E.64 R6, desc[UR4][R12.64+0x8] ;  /* 0x000008040c067981 */ /* 0x000168000c1e1b00 */
[----:B------:R0:W5:Y:S04]  /*00e0*/  LDG.E.64 R4, desc[UR4][R12.64+0x10] ;  /* 0x000010040c047981 */ /* 0x000168000c1e1b00 */
[----:B------:R0:W5:Y:S01]  /*00f0*/  LDG.E.64 R2, desc[UR4][R12.64+0x18] ;  /* 0x000018040c027981 */ /* 0x000162000c1e1b00 */
[----:B------:R-:W-:Y:S05]  /*0100*/  @!P0 BRA `(.L_x_14) ;  /* 0x0000000400788947 */ /* 0x000fea0003800000 */
[C---:B------:R-:W-:Y:S01]  /*0110*/  ISETP.GE.U32.AND P0, PT, R17.reuse, 0x4, PT ;  /* 0x000000041100780c */ /* 0x040fe20003f06070 */
[----:B------:R-:W-:Y:S01]  /*0120*/  IMAD.MOV.U32 R0, RZ, RZ, RZ ;  /* 0x000000ffff007224 */ /* 0x000fe200078e00ff */
[----:B------:R-:W-:Y:S01]  /*0130*/  LOP3.LUT R16, R17, 0x3, RZ, 0xc0, !PT ;  /* 0x0000000311107812 */ /* 0x000fe200078ec0ff */
[----:B-----5:R-:W-:-:S10]  /*0140*/  IMAD.MOV.U32 R18, RZ, RZ, R8 ;  /* 0x000000ffff127224 */ /* 0x020fd400078e0008 */
[----:B------:R-:W-:Y:S05]  /*0150*/  @!P0 BRA `(.L_x_15) ;  /* 0x0000000000f48947 */ /* 0x000fea0003800000 */
[----:B------:R-:W-:Y:S01]  /*0160*/  LOP3.LUT R19, R17, 0x7ffffffc, RZ, 0xc0, !PT ;  /* 0x7ffffffc11137812 */ /* 0x000fe200078ec0ff */
[----:B------:R-:W-:Y:S02]  /*0170*/  HFMA2 R0, -RZ, RZ, 0, 0 ;  /* 0x00000000ff007431 */ /* 0x000fe400000001ff */
[----:B------:R-:W-:Y:S02]  /*0180*/  VIADD R18, R8, 0xb0f8a ;  /* 0x000b0f8a08127836 */ /* 0x000fe40000000000 */
[----:B------:R-:W-:-:S07]  /*0190*/  IMAD.MOV R19, RZ, RZ, -R19 ;  /* 0x000000ffff137224 */ /* 0x000fce00078e0a13 */
.L_x_16:
[----:B------:R-:W-:Y:S01]  /*01a0*/  SHF.R.U32.HI R20, RZ, 0x2, R9 ;  /* 0x00000002ff147819 */ /* 0x000fe20000011609 */
[----:B------:R-:W-:Y:S01]  /*01b0*/  IMAD.SHL.U32 R22, R5, 0x10, RZ ;  /* 0x0000001005167824 */ /* 0x000fe200078e00ff */
[----:B------:R-:W-:Y:S01]  /*01c0*/  SHF.R.U32.HI R21, RZ, 0x2, R6 ;  /* 0x00000002ff157819 */ /* 0x000fe20000011606 */
[----:B------:R-:W-:Y:S01]  /*01d0*/  VIADD R19, R19, 0x4 ;  /* 0x0000000413137836 */ /* 0x000fe20000000000 */
[----:B------:R-:W-:Y:S02]  /*01e0*/  LOP3.LUT R20, R20, R9, RZ, 0x3c, !PT ;  /* 0x0000000914147212 */ /* 0x000fe400078e3cff */
[----:B------:R-:W-:-:S03]  /*01f0*/  LOP3.LUT R21, R21, R6, RZ, 0x3c, !PT ;  /* 0x0000000615157212 */ /* 0x000fc600078e3cff */
[----:B------:R-:W-:-:S05]  /*0200*/  IMAD.SHL.U32 R9, R20, 0x2, RZ ;  /* 0x0000000214097824 */ /* 0x000fca00078e00ff */
[----:B------:R-:W-:Y:S02]  /*0210*/  LOP3.LUT R9, R5, R22, R9, 0x96, !PT ;  /* 0x0000001605097212 */ /* 0x000fe400078e9609 */
[----:B------:R-:W-:Y:S02]  /*0220*/  SHF.R.U32.HI R22, RZ, 0x2, R7 ;  /* 0x00000002ff167819 */ /* 0x000fe40000011607 */
[----:B------:R-:W-:Y:S01]  /*0230*/  LOP3.LUT R6, R9, R20, RZ, 0x3c, !PT ;  /* 0x0000001409067212 */ /* 0x000fe200078e3cff */
[----:B------:R-:W-:Y:S01]  /*0240*/  IMAD.SHL.U32 R20, R21, 0x2, RZ ;  /* 0x0000000215147824 */ /* 0x000fe200078e00ff */
[----:B------:R-:W-:Y:S02]  /*0250*/  LOP3.LUT R23, R22, R7, RZ, 0x3c, !PT ;  /* 0x0000000716177212 */ /* 0x000fe400078e3cff */
[----:B------:R-:W-:-:S04]  /*0260*/  SHF.L.U32 R9, R6, 0x4, RZ ;  /* 0x0000000406097819 */ /* 0x000fc800000006ff */
[----:B------:R-:W-:Y:S01]  /*0270*/  LOP3.LUT R20, R6, R9, R20, 0x96, !PT ;  /* 0x0000000906147212 */ /* 0x000fe200078e9614 */
[----:B------:R-:W-:-:S03]  /*0280*/  IMAD.SHL.U32 R9, R23, 0x2, RZ ;  /* 0x0000000217097824 */ /* 0x000fc600078e00ff */
[----:B------:R-:W-:Y:S02]  /*0290*/  LOP3.LUT R7, R20, R21, RZ, 0x3c, !PT ;  /* 0x0000001514077212 */ /* 0x000fe400078e3cff */
[----:B------:R-:W-:Y:S02]  /*02a0*/  IADD3 R20, PT, PT, R18, -0x587c5, R6 ;  /* 0xfffa783b12147810 */ /* 0x000fe40007ffe006 */
[----:B------:R-:W-:Y:S01]  /*02b0*/  SHF.R.U32.HI R21, RZ, 0x2, R4 ;  /* 0x00000002ff157819 */ /* 0x000fe20000011604 */
[----:B------:R-:W-:-:S05]  /*02c0*/  IMAD.SHL.U32 R22, R7, 0x10, RZ ;  /* 0x0000001007167824 */ /* 0x000fca00078e00ff */
[----:B------:R-:W-:Y:S01]  /*02d0*/  LOP3.LUT R24, R7, R22, R9, 0x96, !PT ;  /* 0x0000001607187212 */ /* 0x000fe200078e9609 */
[----:B------:R-:W-:Y:S01]  /*02e0*/  IMAD.MOV.U32 R9, RZ, RZ, 0x2f800000 ;  /* 0x2f800000ff097424 */ /* 0x000fe200078e00ff */
[----:B------:R-:W-:Y:S02]  /*02f0*/  I2FP.F32.U32 R22, R20 ;  /* 0x0000001400167245 */ /* 0x000fe40000201000 */
[----:B------:R-:W-:Y:S01]  /*0300*/  LOP3.LUT R20, R21, R4, RZ, 0x3c, !PT ;  /* 0x0000000415147212 */ /* 0x000fe200078e3cff */
[----:B------:R-:W-:Y:S01]  /*0310*/  IMAD.IADD R21, R7, 0x1, R18 ;  /* 0x0000000107157824 */ /* 0x000fe200078e0212 */
[----:B------:R-:W-:Y:S01]  /*0320*/  LOP3.LUT R4, R24, R23, RZ, 0x3c, !PT ;  /* 0x0000001718047212 */ /* 0x000fe200078e3cff */
[----:B------:R-:W-:Y:S01]  /*0330*/  FFMA R22, R22, R9, 1.1641532182693481445e-10 ;  /* 0x2f00000016167423 */ /* 0x000fe20000000009 */
[----:B------:R-:W-:Y:S02]  /*0340*/  SHF.L.U32 R25, R20, 0x1, RZ ;  /* 0x0000000114197819 */ /* 0x000fe400000006ff */
[----:B------:R-:W-:Y:S01]  /*0350*/  I2FP.F32.U32 R24, R21 ;  /* 0x0000001500187245 */ /* 0x000fe20000201000 */
[----:B------:R-:W-:Y:S01]  /*0360*/  IMAD.SHL.U32 R23, R4, 0x10, RZ ;  /* 0x0000001004177824 */ /* 0x000fe200078e00ff */
[----:B------:R-:W-:Y:S01]  /*0370*/  FSETP.GT.AND P0, PT, R22, 0.5, PT ;  /* 0x3f0000001600780b */ /* 0x000fe20003f04000 */
[----:B------:R-:W-:Y:S01]  /*0380*/  IMAD.MOV.U32 R21, RZ, RZ, R5 ;  /* 0x000000ffff157224 */ /* 0x000fe200078e0005 */
[----:B------:R-:W-:Y:S01]  /*0390*/  IADD3 R22, PT, PT, R18, 0x587c5, R4 ;  /* 0x000587c512167810 */ /* 0x000fe20007ffe004 */
[----:B------:R-:W-:Y:S01]  /*03a0*/  FFMA R24, R24, R9, 1.1641532182693481445e-10 ;  /* 0x2f00000018187423 */ /* 0x000fe20000000009 */
[----:B------:R-:W-:-:S02]  /*03b0*/  LOP3.LUT R23, R4, R23, R25, 0x96, !PT ;  /* 0x0000001704177212 */ /* 0x000fc400078e9619 */
[----:B------:R-:W-:Y:S02]  /*03c0*/  I2FP.F32.U32 R22, R22 ;  /* 0x0000001600167245 */ /* 0x000fe40000201000 */
[----:B------:R-:W-:Y:S01]  /*03d0*/  LOP3.LUT R5, R23, R20, RZ, 0x3c, !PT ;  /* 0x0000001417057212 */ /* 0x000fe200078e3cff */
[----:B------:R-:W-:Y:S01]  /*03e0*/  VIADD R23, R0, 0x1 ;  /* 0x0000000100177836 */ /* 0x000fe20000000000 */
[----:B------:R-:W-:Y:S01]  /*03f0*/  FSETP.GT.AND P1, PT, R24, 0.5, PT ;  /* 0x3f0000001800780b */ /* 0x000fe20003f24000 */
[----:B------:R-:W-:Y:S01]  /*0400*/  FFMA R22, R22, R9, 1.1641532182693481445e-10 ;  /* 0x2f00000016167423 */ /* 0x000fe20000000009 */
[C---:B------:R-:W-:Y:S01]  /*0410*/  IADD3 R20, PT, PT, R18.reuse, 0xb0f8a, R5 ;  /* 0x000b0f8a12147810 */ /* 0x040fe20007ffe005 */
[----:B------:R-:W-:Y:S02]  /*0420*/  @!P0 IMAD.MOV R23, RZ, RZ, R0 ;  /* 0x000000ffff178224 */ /* 0x000fe400078e0200 */
[----:B------:R-:W-:Y:S01]  /*0430*/  VIADD R18, R18, 0x161f14 ;  /* 0x00161f1412127836 */ /* 0x000fe20000000000 */
[----:B------:R-:W-:-:S02]  /*0440*/  FSETP.GT.AND P0, PT, R22, 0.5, PT ;  /* 0x3f0000001600780b */ /* 0x000fc40003f04000 */
[----:B------:R-:W-:Y:S02]  /*0450*/  I2FP.F32.U32 R20, R20 ;  /* 0x0000001400147245 */ /* 0x000fe40000201000 */
[----:B------:R-:W-:-:S03]  /*0460*/  IADD3 R0, PT, PT, R23, 0x1, RZ ;  /* 0x0000000117007810 */ /* 0x000fc60007ffe0ff */
[----:B------:R-:W-:Y:S01]  /*0470*/  FFMA R20, R20, R9, 1.1641532182693481445e-10 ;  /* 0x2f00000014147423 */ /* 0x000fe20000000009 */
[----:B------:R-:W-:Y:S02]  /*0480*/  @!P1 IMAD.MOV R0, RZ, RZ, R23 ;  /* 0x000000ffff009224 */ /* 0x000fe400078e0217 */
[----:B------:R-:W-:Y:S02]  /*0490*/  IMAD.MOV.U32 R9, RZ, RZ, R21 ;  /* 0x000000ffff097224 */ /* 0x000fe400078e0015 */
[----:B------:R-:W-:Y:S01]  /*04a0*/  FSETP.GT.AND P1, PT, R20, 0.5, PT ;  /* 0x3f0000001400780b */ /* 0x000fe20003f24000 */
[----:B------:R-:W-:Y:S02]  /*04b0*/  VIADD R20, R0, 0x1 ;  /* 0x0000000100147836 */ /* 0x000fe40000000000 */
[----:B------:R-:W-:Y:S01]  /*04c0*/  @!P0 IMAD.MOV R20, RZ, RZ, R0 ;  /* 0x000000ffff148224 */ /* 0x000fe200078e0200 */
[----:B------:R-:W-:-:S04]  /*04d0*/  ISETP.NE.AND P0, PT, R19, RZ, PT ;  /* 0x000000ff1300720c */ /* 0x000fc80003f05270 */
[----:B------:R-:W-:-:S05]  /*04e0*/  IADD3 R0, PT, PT, R20, 0x1, RZ ;  /* 0x0000000114007810 */ /* 0x000fca0007ffe0ff */
[----:B------:R-:W-:-:S04]  /*04f0*/  @!P1 IMAD.MOV R0, RZ, RZ, R20 ;  /* 0x000000ffff009224 */ /* 0x000fc800078e0214 */
[----:B------:R-:W-:Y:S05]  /*0500*/  @P0 BRA `(.L_x_16) ;  /* 0xfffffffc00240947 */ /* 0x000fea000383ffff */
[----:B------:R-:W-:Y:S01]  /*0510*/  VIADD R18, R18, 0xfff4f076 ;  /* 0xfff4f07612127836 */ /* 0x000fe20000000000 */
[----:B------:R-:W-:-:S07]  /*0520*/  MOV R9, R21 ;  /* 0x0000001500097202 */ /* 0x000fce0000000f00 */
.L_x_15:
[----:B------:R-:W-:Y:S01]  /*0530*/  ISETP.NE.AND P0, PT, R16, RZ, PT ;  /* 0x000000ff1000720c */ /* 0x000fe20003f05270 */
[----:B------:R-:W-:-:S12]  /*0540*/  IMAD R8, R17, 0x587c5, R8 ;  /* 0x000587c511087824 */ /* 0x000fd800078e0208 */
[----:B------:R-:W-:Y:S05]  /*0550*/  @!P0 BRA `(.L_x_14) ;  /* 0x0000000000648947 */ /* 0x000fea0003800000 */
[----:B------:R-:W-:Y:S02]  /*0560*/  VIADD R17, R18, 0x587c5 ;  /* 0x000587c512117836 */ /* 0x000fe40000000000 */
[----:B------:R-:W-:-:S07]  /*0570*/  IMAD.MOV R16, RZ, RZ, -R16 ;  /* 0x000000ffff107224 */ /* 0x000fce00078e0a10 */
.L_x_17:
[----:B------:R-:W-:Y:S01]  /*0580*/  SHF.R.U32.HI R18, RZ, 0x2, R9 ;  /* 0x00000002ff127819 */ /* 0x000fe20000011609 */
[----:B------:R-:W-:Y:S02]  /*0590*/  IMAD.SHL.U32 R20, R5, 0x10, RZ ;  /* 0x0000001005147824 */ /* 0x000fe400078e00ff */
[----:B------:R-:W-:Y:S01]  /*05a0*/  VIADD R16, R16, 0x1 ;  /* 0x0000000110107836 */ /* 0x000fe20000000000 */
[----:B------:R-:W-:Y:S01]  /*05b0*/  LOP3.LUT R18, R18, R9, RZ, 0x3c, !PT ;  /* 0x0000000912127212 */ /* 0x000fe200078e3cff */
[----:B------:R-:W-:-:S03]  /*05c0*/  VIADD R19, R0, 0x1 ;  /* 0x0000000100137836 */ /* 0x000fc60000000000 */
[----:B------:R-:W-:Y:S01]  /*05d0*/  ISETP.NE.AND P1, PT, R16, RZ, PT ;  /* 0x000000ff1000720c */ /* 0x000fe20003f25270 */
[----:B------:R-:W-:-:S05]  /*05e0*/  IMAD.SHL.U32 R9, R18, 0x2, RZ ;  /* 0x0000000212097824 */ /* 0x000fca00078e00ff */
[----:B------:R-:W-:Y:S01]  /*05f0*/  LOP3.LUT R9, R5, R20, R9, 0x96, !PT ;  /* 0x0000001405097212 */ /* 0x000fe200078e9609 */
[----:B------:R-:W-:-:S03]  /*0600*/  IMAD.MOV.U32 R20, RZ, RZ, 0x2f800000 ;  /* 0x2f800000ff147424 */ /* 0x000fc600078e00ff */
[----:B------:R-:W-:-:S04]  /*0610*/  LOP3.LUT R18, R9, R18, RZ, 0x3c, !PT ;  /* 0x0000001209127212 */ /* 0x000fc800078e3cff */
[----:B------:R-:W-:Y:S02]  /*0620*/  IADD3 R9, PT, PT, R18, R17, RZ ;  /* 0x0000001112097210 */ /* 0x000fe40007ffe0ff */
[----:B------:R-:W-:Y:S02]  /*0630*/  IADD3 R17, PT, PT, R17, 0x587c5, RZ ;  /* 0x000587c511117810 */ /* 0x000fe40007ffe0ff */
[----:B------:R-:W-:-:S05]  /*0640*/  I2FP.F32.U32 R9, R9 ;  /* 0x0000000900097245 */ /* 0x000fca0000201000 */
[----:B------:R-:W-:-:S05]  /*0650*/  FFMA R9, R9, R20, 1.1641532182693481445e-10 ;  /* 0x2f00000009097423 */ /* 0x000fca0000000014 */
[----:B------:R-:W-:Y:S01]  /*0660*/  FSETP.GT.AND P0, PT, R9, 0.5, PT ;  /* 0x3f0000000900780b */ /* 0x000fe20003f04000 */
[----:B------:R-:W-:Y:S01]  /*0670*/  IMAD.MOV.U32 R9, RZ, RZ, R6 ;  /* 0x000000ffff097224 */ /* 0x000fe200078e0006 */
[----:B------:R-:W-:Y:S01]  /*0680*/  MOV R6, R7 ;  /* 0x0000000700067202 */ /* 0x000fe20000000f00 */
[----:B------:R-:W-:Y:S02]  /*0690*/  IMAD.MOV.U32 R7, RZ, RZ, R4 ;  /* 0x000000ffff077224 */ /* 0x000fe400078e0004 */
[----:B------:R-:W-:Y:S02]  /*06a0*/  IMAD.MOV.U32 R4, RZ, RZ, R5 ;  /* 0x000000ffff047224 */ /* 0x000fe400078e0005 */
[----:B------:R-:W-:-:S06]  /*06b0*/  IMAD.MOV.U32 R5, RZ, RZ, R18 ;  /* 0x000000ffff057224 */ /* 0x000fcc00078e0012 */
[----:B------:R-:W-:-:S04]  /*06c0*/  @!P0 IMAD.MOV R19, RZ, RZ, R0 ;  /* 0x000000ffff138224 */ /* 0x000fc800078e0200 */
[----:B------:R-:W-:Y:S01]  /*06d0*/  IMAD.MOV.U32 R0, RZ, RZ, R19 ;  /* 0x000000ffff007224 */ /* 0x000fe200078e0013 */
[----:B------:R-:W-:Y:S06]  /*06e0*/  @P1 BRA `(.L_x_17) ;  /* 0xfffffffc00a41947 */ /* 0x000fec000383ffff */
.L_x_14:
[----:B------:R-:W1:Y:S01]  /*06f0*/  LDC.64 R16, c[0x0][0x390] ;  /* 0x0000e400ff107b82 */ /* 0x000e620000000a00 */
[----:B-----5:R-:W-:Y:S04]  /*0700*/  STG.E.64 desc[UR4][R12.64], R8 ;  /* 0x000000080c007986 */ /* 0x020fe8000c101b04 */
[----:B------:R-:W-:Y:S04]  /*0710*/  STG.E.64 desc[UR4][R12.64+0x8], R6 ;  /* 0x000008060c007986 */ /* 0x000fe8000c101b04 */
[----:B------:R-:W-:Y:S04]  /*0720*/  STG.E.64 desc[UR4][R12.64+0x10], R4 ;  /* 0x000010040c007986 */ /* 0x000fe8000c101b04 */
[----:B------:R-:W-:Y:S04]  /*0730*/  STG.E.64 desc[UR4][R12.64+0x18], R2 ;  /* 0x000018020c007986 */ /* 0x000fe8000c101b04 */
[----:B------:R-:W-:Y:S04]  /*0740*/  STG.E.64 desc[UR4][R12.64+0x28], R10 ;  /* 0x0000280a0c007986 */ /* 0x000fe8000c101b04 */
[----:B------:R-:W-:Y:S01]  /*0750*/  STG.E desc[UR4][R12.64+0x20], R15 ;  /* 0x0000200f0c007986 */ /* 0x000fe2000c101904 */
[----:B-1----:R-:W-:-:S05]  /*0760*/  IMAD.WIDE R16, R14, 0x4, R16 ;  /* 0x000000040e107825 */ /* 0x002fca00078e0210 */
[----:B------:R-:W2:Y:S02]  /*0770*/  LDG.E R19, desc[UR4][R16.64] ;  /* 0x0000000410137981 */ /* 0x000ea4000c1e1900 */
[----:B--2---:R-:W-:-:S05]  /*0780*/  IMAD.IADD R19, R19, 0x1, R0 ;  /* 0x0000000113137824 */ /* 0x004fca00078e0200 */
[----:B------:R-:W-:Y:S01]  /*0790*/  STG.E desc[UR4][R16.64], R19 ;  /* 0x0000001310007986 */ /* 0x000fe2000c101904 */
[----:B------:R-:W-:Y:S05]  /*07a0*/  EXIT ;  /* 0x000000000000794d */ /* 0x000fea0003800000 */
.L_x_18:
        /* <DEDUP_REMOVED lines=13> */
.L_x_43:


//--------------------- .text._Z15generate_kernelP17curandStateXORWOWiPj --------------------------
	.section	.text._Z15generate_kernelP17curandStateXORWOWiPj,"ax",@progbits
	.align	128
        .global         _Z15generate_kernelP17curandStateXORWOWiPj
        .type           _Z15generate_kernelP17curandStateXORWOWiPj,@function
        .size           _Z15generate_kernelP17curandStateXORWOWiPj,(.L_x_44 - _Z15generate_kernelP17curandStateXORWOWiPj)
        .other          _Z15generate_kernelP17curandStateXORWOWiPj,@"STO_CUDA_ENTRY STV_DEFAULT"
_Z15generate_kernelP17curandStateXORWOWiPj:
.text._Z15generate_kernelP17curandStateXORWOWiPj:
[----:B------:R-:W0:Y:S01]  /*0000*/  LDC R1, c[0x0][0x37c] ;  /* 0x0000df00ff017b82 */ /* 0x000e220000000800 */
[----:B------:R-:W1:Y:S07]  /*0010*/  S2R R19, SR_TID.X ;  /* 0x0000000000137919 */ /* 0x000e6e0000002100 */
[----:B------:R-:W2:Y:S01]  /*0020*/  LDC.64 R40, c[0x0][0x380] ;  /* 0x0000e000ff287b82 */ /* 0x000ea20000000a00 */
[----:B------:R-:W3:Y:S01]  /*0030*/  LDCU.64 UR36, c[0x0][0x358] ;  /* 0x00006b00ff2477ac */ /* 0x000ee20008000a00 */
[----:B0-----:R-:W-:Y:S01]  /*0040*/  VIADD R1, R1, 0xfffffff8 ;  /* 0xfffffff801017836 */ /* 0x001fe20000000000 */
[----:B------:R-:W1:Y:S01]  /*0050*/  S2R R0, SR_CTAID.X ;  /* 0x0000000000007919 */ /* 0x000e620000002500 */
[----:B------:R-:W0:Y:S01]  /*0060*/  LDCU UR4, c[0x0][0x388] ;  /* 0x00007100ff0477ac */ /* 0x000e220008000800 */
[----:B-1----:R-:W-:-:S04]  /*0070*/  IMAD R19, R0, 0x40, R19 ;  /* 0x0000004000137824 */ /* 0x002fc800078e0213 */
[----:B--2---:R-:W-:-:S05]  /*0080*/  IMAD.WIDE R40, R19, 0x30, R40 ;  /* 0x0000003013287825 */ /* 0x004fca00078e0228 */
[----:B---3--:R1:W5:Y:S04]  /*0090*/  LDG.E.64 R28, desc[UR36][R40.64] ;  /* 0x00000024281c7981 */ /* 0x008368000c1e1b00 */
[----:B------:R1:W5:Y:S04]  /*00a0*/  LDG.E.64 R24, desc[UR36][R40.64+0x8] ;  /* 0x0000082428187981 */ /* 0x000368000c1e1b00 */
[----:B------:R1:W5:Y:S04]  /*00b0*/  LDG.E.64 R26, desc[UR36][R40.64+0x10] ;  /* 0x00001024281a7981 */ /* 0x000368000c1e1b00 */
[----:B------:R1:W5:Y:S04]  /*00c0*/  LDG.E R18, desc[UR36][R40.64+0x20] ;  /* 0x0000202428127981 */ /* 0x000368000c1e1900 */
[----:B------:R1:W5:Y:S04]  /*00d0*/  LDG.E.64 R38, desc[UR36][R40.64+0x28] ;  /* 0x0000282428267981 */ /* 0x000368000c1e1b00 */
[----:B------:R1:W5:Y:S01]  /*00e0*/  LDG.E.64 R22, desc[UR36][R40.64+0x18] ;  /* 0x0000182428167981 */ /* 0x000362000c1e1b00 */
[----:B------:R-:W2:Y:S01]  /*00f0*/  LDCU UR5, c[0x0][0x2f8] ;  /* 0x00005f00ff0577ac */ /* 0x000ea20008000800 */
[----:B------:R-:W-:Y:S01]  /*0100*/  IMAD.MOV.U32 R17, RZ, RZ, RZ ;  /* 0x000000ffff117224 */ /* 0x000fe200078e00ff */
[----:B------:R-:W3:Y:S01]  /*0110*/  LDCU UR6, c[0x0][0x2fc] ;  /* 0x00005f80ff0677ac */ /* 0x000ee20008000800 */
[----:B0-----:R-:W-:Y:S01]  /*0120*/  UISETP.GE.AND UP0, UPT, UR4, 0x1, UPT ;  /* 0x000000010400788c */ /* 0x001fe2000bf06270 */
[----:B--2---:R-:W-:-:S05]  /*0130*/  IADD3 R16, P0, PT, R1, UR5, RZ ;  /* 0x0000000501107c10 */ /* 0x004fca000ff1e0ff */
[----:B---3--:R-:W-:-:S03]  /*0140*/  IMAD.X R2, RZ, RZ, UR6, P0 ;  /* 0x00000006ff027e24 */ /* 0x008fc600080e06ff */
[----:B-1----:R-:W-:Y:S05]  /*0150*/  BRA.U !UP0, `(.L_x_19) ;  /* 0x0000000908dc7547 */ /* 0x002fea000b800000 */
[----:B------:R-:W-:Y:S01]  /*0160*/  UISETP.GE.U32.AND UP0, UPT, UR4, 0x4, UPT ;  /* 0x000000040400788c */ /* 0x000fe2000bf06070 */
[----:B------:R-:W-:Y:S01]  /*0170*/  HFMA2 R17, -RZ, RZ, 0, 0 ;  /* 0x00000000ff117431 */ /* 0x000fe200000001ff */
[----:B-----5:R-:W-:Y:S01]  /*0180*/  MOV R33, R24 ;  /* 0x0000001800217202 */ /* 0x020fe20000000f00 */
[----:B------:R-:W-:Y:S01]  /*0190*/  IMAD.MOV.U32 R32, RZ, RZ, R25 ;  /* 0x000000ffff207224 */ /* 0x000fe200078e0019 */
[----:B------:R-:W-:Y:S01]  /*01a0*/  ULOP3.LUT UR38, UR4, 0x3, URZ, 0xc0, !UPT ;  /* 0x0000000304267892 */ /* 0x000fe2000f8ec0ff */
[----:B------:R-:W-:Y:S02]  /*01b0*/  IMAD.MOV.U32 R31, RZ, RZ, R26 ;  /* 0x000000ffff1f7224 */ /* 0x000fe400078e001a */
[----:B------:R-:W-:Y:S02]  /*01c0*/  IMAD.MOV.U32 R30, RZ, RZ, R27 ;  /* 0x000000ffff1e7224 */ /* 0x000fe400078e001b */
[----:B------:R-:W-:Y:S01]  /*01d0*/  IMAD.MOV.U32 R0, RZ, RZ, R29 ;  /* 0x000000ffff007224 */ /* 0x000fe200078e001d */
[----:B------:R-:W-:Y:S06]  /*01e0*/  BRA.U !UP0, `(.L_x_20) ;  /* 0x0000000508747547 */ /* 0x000fec000b800000 */
[----:B------:R-:W-:Y:S01]  /*01f0*/  ULOP3.LUT UR4, UR4, 0x7ffffffc, URZ, 0xc0, !UPT ;  /* 0x7ffffffc04047892 */ /* 0x000fe2000f8ec0ff */
[----:B------:R-:W-:Y:S01]  /*0200*/  BSSY.RECONVERGENT B6, `(.L_x_21) ;  /* 0x0000055000067945 */ /* 0x000fe20003800200 */
[----:B------:R-:W-:Y:S02]  /*0210*/  VIADD R35, R28, 0xb0f8a ;  /* 0x000b0f8a1c237836 */ /* 0x000fe40000000000 */
[----:B------:R-:W-:Y:S01]  /*0220*/  UIADD3 UR4, UPT, UPT, -UR4, URZ, URZ ;  /* 0x000000ff04047290 */ /* 0x000fe2000fffe1ff */
[----:B------:R-:W-:-:S05]  /*0230*/  IMAD.MOV.U32 R17, RZ, RZ, RZ ;  /* 0x000000ffff117224 */ /* 0x000fca00078e00ff */
[----:B------:R-:W-:-:S07]  /*0240*/  IMAD.U32 R28, RZ, RZ, UR4 ;  /* 0x00000004ff1c7e24 */ /* 0x000fce000f8e00ff */
.L_x_26:
[----:B------:R-:W-:Y:S01]  /*0250*/  SHF.R.U32.HI R3, RZ, 0x2, R0 ;  /* 0x00000002ff037819 */ /* 0x000fe20000011600 */
[----:B------:R-:W0:Y:S01]  /*0260*/  LDCU.64 UR4, c[0x4][0x40] ;  /* 0x01000800ff0477ac */ /* 0x000e220008000a00 */
[C---:B------:R-:W-:Y:S01]  /*0270*/  SHF.L.U32 R5, R30.reuse, 0x4, RZ ;  /* 0x000000041e057819 */ /* 0x040fe200000006ff */
[----:B------:R-:W-:Y:S01]  /*0280*/  IMAD.MOV.U32 R6, RZ, RZ, R16 ;  /* 0x000000ffff067224 */ /* 0x000fe200078e0010 */
[----:B------:R-:W-:Y:S01]  /*0290*/  LOP3.LUT R3, R3, R0, RZ, 0x3c, !PT ;  /* 0x0000000003037212 */ /* 0x000fe200078e3cff */
[----:B------:R-:W-:Y:S01]  /*02a0*/  IMAD.MOV.U32 R7, RZ, RZ, R2 ;  /* 0x000000ffff077224 */ /* 0x000fe200078e0002 */
[----:B------:R-:W-:Y:S02]  /*02b0*/  MOV R27, 0x48 ;  /* 0x00000048001b7802 */ /* 0x000fe40000000f00 */
[----:B------:R-:W-:Y:S01]  /*02c0*/  MOV R29, R30 ;  /* 0x0000001e001d7202 */ /* 0x000fe20000000f00 */
[----:B------:R-:W-:Y:S01]  /*02d0*/  IMAD.SHL.U32 R0, R3, 0x2, RZ ;  /* 0x0000000203007824 */ /* 0x000fe200078e00ff */
[----:B------:R1:W2:Y:S04]  /*02e0*/  LDC.64 R8, c[0x4][R27] ;  /* 0x010000001b087b82 */ /* 0x0002a80000000a00 */
[----:B------:R-:W-:-:S04]  /*02f0*/  LOP3.LUT R0, R30, R5, R0, 0x96, !PT ;  /* 0x000000051e007212 */ /* 0x000fc800078e9600 */
[----:B------:R-:W-:Y:S01]  /*0300*/  LOP3.LUT R24, R0, R3, RZ, 0x3c, !PT ;  /* 0x0000000300187212 */ /* 0x000fe200078e3cff */
[----:B0-----:R-:W-:Y:S02]  /*0310*/  IMAD.U32 R4, RZ, RZ, UR4 ;  /* 0x00000004ff047e24 */ /* 0x001fe4000f8e00ff */
[----:B------:R-:W-:Y:S01]  /*0320*/  IMAD.U32 R5, RZ, RZ, UR5 ;  /* 0x00000005ff057e24 */ /* 0x000fe2000f8e00ff */
[----:B------:R-:W-:-:S05]  /*0330*/  IADD3 R34, PT, PT, R35, -0x587c5, R24 ;  /* 0xfffa783b23227810 */ /* 0x000fca0007ffe018 */
[----:B------:R1:W-:Y:S02]  /*0340*/  STL [R1], R34 ;  /* 0x0000002201007387 */ /* 0x0003e40000100800 */
[----:B------:R-:W-:-:S07]  /*0350*/  LEPC R20, `(.L_x_22) ;  /* 0x000000001014794e */ /* 0x000fce0000000000 */
[----:B-12---:R-:W-:Y:S05]  /*0360*/  CALL.ABS.NOINC R8 ;  /* 0x0000000008007343 */ /* 0x006fea0003c00000 */
.L_x_22:
[----:B------:R-:W-:Y:S01]  /*0370*/  SHF.R.U32.HI R0, RZ, 0x2, R33 ;  /* 0x00000002ff007819 */ /* 0x000fe20000011621 */
[----:B------:R-:W-:Y:S01]  /*0380*/  IMAD.SHL.U32 R3, R24, 0x10, RZ ;  /* 0x0000001018037824 */ /* 0x000fe200078e00ff */
[----:B------:R0:W1:Y:S01]  /*0390*/  LDC.64 R8, c[0x4][R27] ;  /* 0x010000001b087b82 */ /* 0x0000620000000a00 */
[----:B------:R-:W2:Y:S01]  /*03a0*/  LDCU.64 UR4, c[0x4][0x40] ;  /* 0x01000800ff0477ac */ /* 0x000ea20008000a00 */
[----:B------:R-:W-:Y:S01]  /*03b0*/  LOP3.LUT R0, R0, R33, RZ, 0x3c, !PT ;  /* 0x0000002100007212 */ /* 0x000fe200078e3cff */
[----:B------:R-:W-:Y:S01]  /*03c0*/  IMAD.MOV.U32 R7, RZ, RZ, R2 ;  /* 0x000000ffff077224 */ /* 0x000fe200078e0002 */
[----:B------:R-:W-:Y:S02]  /*03d0*/  LOP3.LUT R34, R34, 0x1, RZ, 0xc0, !PT ;  /* 0x0000000122227812 */ /* 0x000fe400078ec0ff */
[----:B------:R-:W-:Y:S02]  /*03e0*/  SHF.L.U32 R4, R0, 0x1, RZ ;  /* 0x0000000100047819 */ /* 0x000fe400000006ff */
[----:B------:R-:W-:-:S02]  /*03f0*/  MOV R6, R16 ;  /* 0x0000001000067202 */ /* 0x000fc40000000f00 */
[----:B------:R-:W-:-:S04]  /*0400*/  LOP3.LUT R3, R24, R3, R4, 0x96, !PT ;  /* 0x0000000318037212 */ /* 0x000fc800078e9604 */
[----:B------:R-:W-:-:S05]  /*0410*/  LOP3.LUT R25, R3, R0, RZ, 0x3c, !PT ;  /* 0x0000000003197212 */ /* 0x000fca00078e3cff */
[----:B------:R-:W-:Y:S02]  /*0420*/  IMAD.IADD R30, R25, 0x1, R35 ;  /* 0x00000001191e7824 */ /* 0x000fe400078e0223 */
[----:B--2---:R-:W-:Y:S02]  /*0430*/  IMAD.U32 R4, RZ, RZ, UR4 ;  /* 0x00000004ff047e24 */ /* 0x004fe4000f8e00ff */
[----:B------:R-:W-:Y:S01]  /*0440*/  IMAD.U32 R5, RZ, RZ, UR5 ;  /* 0x00000005ff057e24 */ /* 0x000fe2000f8e00ff */
[----:B------:R0:W-:Y:S06]  /*0450*/  STL [R1], R30 ;  /* 0x0000001e01007387 */ /* 0x0001ec0000100800 */
[----:B------:R-:W-:-:S07]  /*0460*/  LEPC R20, `(.L_x_23) ;  /* 0x000000001014794e */ /* 0x000fce0000000000 */
[----:B01----:R-:W-:Y:S05]  /*0470*/  CALL.ABS.NOINC R8 ;  /* 0x0000000008007343 */ /* 0x003fea0003c00000 */
.L_x_23:
[----:B------:R-:W-:Y:S01]  /*0480*/  SHF.R.U32.HI R3, RZ, 0x2, R32 ;  /* 0x00000002ff037819 */ /* 0x000fe20000011620 */
[----:B------:R-:W-:Y:S01]  /*0490*/  IMAD.SHL.U32 R0, R25, 0x10, RZ ;  /* 0x0000001019007824 */ /* 0x000fe200078e00ff */
[----:B------:R0:W1:Y:S01]  /*04a0*/  LDC.64 R8, c[0x4][R27] ;  /* 0x010000001b087b82 */ /* 0x0000620000000a00 */
[----:B------:R-:W2:Y:S01]  /*04b0*/  LDCU.64 UR4, c[0x4][0x40] ;  /* 0x01000800ff0477ac */ /* 0x000ea20008000a00 */
[----:B------:R-:W-:Y:S01]  /*04c0*/  LOP3.LUT R3, R3, R32, RZ, 0x3c, !PT ;  /* 0x0000002003037212 */ /* 0x000fe200078e3cff */
[----:B------:R-:W-:Y:S01]  /*04d0*/  IMAD.MOV.U32 R6, RZ, RZ, R16 ;  /* 0x000000ffff067224 */ /* 0x000fe200078e0010 */
[----:B------:R-:W-:Y:S01]  /*04e0*/  LOP3.LUT R30, R30, 0x1, RZ, 0xc0, !PT ;  /* 0x000000011e1e7812 */ /* 0x000fe200078ec0ff */
[----:B------:R-:W-:Y:S02]  /*04f0*/  IMAD.MOV.U32 R7, RZ, RZ, R2 ;  /* 0x000000ffff077224 */ /* 0x000fe400078e0002 */
[----:B------:R-:W-:Y:S01]  /*0500*/  IMAD.SHL.U32 R4, R3, 0x2, RZ ;  /* 0x0000000203047824 */ /* 0x000fe200078e00ff */
[----:B------:R-:W-:-:S04]  /*0510*/  IADD3 R17, PT, PT, R30, R34, R17 ;  /* 0x000000221e117210 */ /* 0x000fc80007ffe011 */
[----:B------:R-:W-:-:S04]  /*0520*/  LOP3.LUT R0, R25, R0, R4, 0x96, !PT ;  /* 0x0000000019007212 */ /* 0x000fc800078e9604 */
[----:B------:R-:W-:Y:S02]  /*0530*/  LOP3.LUT R26, R0, R3, RZ, 0x3c, !PT ;  /* 0x00000003001a7212 */ /* 0x000fe400078e3cff */
[----:B--2---:R-:W-:Y:S01]  /*0540*/  MOV R4, UR4 ;  /* 0x0000000400047c02 */ /* 0x004fe20008000f00 */
[----:B------:R-:W-:Y:S01]  /*0550*/  IMAD.U32 R5, RZ, RZ, UR5 ;  /* 0x00000005ff057e24 */ /* 0x000fe2000f8e00ff */
[----:B------:R-:W-:-:S05]  /*0560*/  IADD3 R32, PT, PT, R35, 0x587c5, R26 ;  /* 0x000587c523207810 */ /* 0x000fca0007ffe01a */
[----:B------:R0:W-:Y:S02]  /*0570*/  STL [R1], R32 ;  /* 0x0000002001007387 */ /* 0x0001e40000100800 */
[----:B------:R-:W-:-:S07]  /*0580*/  LEPC R20, `(.L_x_24) ;  /* 0x000000001014794e */ /* 0x000fce0000000000 */
[----:B01----:R-:W-:Y:S05]  /*0590*/  CALL.ABS.NOINC R8 ;  /* 0x0000000008007343 */ /* 0x003fea0003c00000 */
.L_x_24:
[----:B------:R-:W-:Y:S01]  /*05a0*/  SHF.R.U32.HI R0, RZ, 0x2, R31 ;  /* 0x00000002ff007819 */ /* 0x000fe2000001161f */
[----:B------:R0:W1:Y:S01]  /*05b0*/  LDC.64 R8, c[0x4][R27] ;  /* 0x010000001b087b82 */ /* 0x0000620000000a00 */
[----:B------:R-:W-:Y:S01]  /*05c0*/  SHF.L.U32 R3, R26, 0x4, RZ ;  /* 0x000000041a037819 */ /* 0x000fe200000006ff */
[----:B------:R-:W2:Y:S01]  /*05d0*/  LDCU.64 UR4, c[0x4][0x40] ;  /* 0x01000800ff0477ac */ /* 0x000ea20008000a00 */
[----:B------:R-:W-:Y:S01]  /*05e0*/  LOP3.LUT R0, R0, R31, RZ, 0x3c, !PT ;  /* 0x0000001f00007212 */ /* 0x000fe200078e3cff */
[----:B------:R-:W-:Y:S01]  /*05f0*/  IMAD.MOV.U32 R7, RZ, RZ, R2 ;  /* 0x000000ffff077224 */ /* 0x000fe200078e0002 */
[----:B------:R-:W-:Y:S02]  /*0600*/  LOP3.LUT R32, R32, 0x1, RZ, 0xc0, !PT ;  /* 0x0000000120207812 */ /* 0x000fe400078ec0ff */
[----:B------:R-:W-:Y:S01]  /*0610*/  MOV R6, R16 ;  /* 0x0000001000067202 */ /* 0x000fe20000000f00 */
[----:B------:R-:W-:-:S05]  /*0620*/  IMAD.SHL.U32 R4, R0, 0x2, RZ ;  /* 0x0000000200047824 */ /* 0x000fca00078e00ff */
[----:B------:R-:W-:-:S04]  /*0630*/  LOP3.LUT R3, R26, R3, R4, 0x96, !PT ;  /* 0x000000031a037212 */ /* 0x000fc800078e9604 */
[----:B------:R-:W-:Y:S01]  /*0640*/  LOP3.LUT R30, R3, R0, RZ, 0x3c, !PT ;  /* 0x00000000031e7212 */ /* 0x000fe200078e3cff */
[----:B--2---:R-:W-:-:S03]  /*0650*/  IMAD.U32 R4, RZ, RZ, UR4 ;  /* 0x00000004ff047e24 */ /* 0x004fc6000f8e00ff */
[----:B------:R-:W-:Y:S01]  /*0660*/  IADD3 R34, PT, PT, R35, 0xb0f8a, R30 ;  /* 0x000b0f8a23227810 */ /* 0x000fe20007ffe01e */
[----:B------:R-:W-:-:S04]  /*0670*/  IMAD.U32 R5, RZ, RZ, UR5 ;  /* 0x00000005ff057e24 */ /* 0x000fc8000f8e00ff */
[----:B------:R0:W-:Y:S03]  /*0680*/  STL [R1], R34 ;  /* 0x0000002201007387 */ /* 0x0001e60000100800 */
[----:B------:R-:W-:-:S07]  /*0690*/  LEPC R20, `(.L_x_25) ;  /* 0x000000001014794e */ /* 0x000fce0000000000 */
[----:B01----:R-:W-:Y:S05]  /*06a0*/  CALL.ABS.NOINC R8 ;  /* 0x0000000008007343 */ /* 0x003fea0003c00000 */
.L_x_25:
[----:B------:R-:W-:Y:S01]  /*06b0*/  VIADD R28, R28, 0x4 ;  /* 0x000000041c1c7836 */ /* 0x000fe20000000000 */
[----:B------:R-:W-:Y:S01]  /*06c0*/  LOP3.LUT R34, R34, 0x1, RZ, 0xc0, !PT ;  /* 0x0000000122227812 */ /* 0x000fe200078ec0ff */
[----:B------:R-:W-:Y:S01]  /*06d0*/  VIADD R35, R35, 0x161f14 ;  /* 0x00161f1423237836 */ /* 0x000fe20000000000 */
[----:B------:R-:W-:Y:S01]  /*06e0*/  MOV R33, R24 ;  /* 0x0000001800217202 */ /* 0x000fe20000000f00 */
[----:B------:R-:W-:Y:S01]  /*06f0*/  IMAD.MOV.U32 R31, RZ, RZ, R26 ;  /* 0x000000ffff1f7224 */ /* 0x000fe200078e001a */
[----:B------:R-:W-:Y:S01]  /*0700*/  ISETP.NE.AND P0, PT, R28, RZ, PT ;  /* 0x000000ff1c00720c */ /* 0x000fe20003f05270 */
[----:B------:R-:W-:Y:S01]  /*0710*/  IMAD.MOV.U32 R0, RZ, RZ, R29 ;  /* 0x000000ffff007224 */ /* 0x000fe200078e001d */
[----:B------:R-:W-:Y:S01]  /*0720*/  IADD3 R17, PT, PT, R34, R32, R17 ;  /* 0x0000002022117210 */ /* 0x000fe20007ffe011 */
[----:B------:R-:W-:-:S10]  /*0730*/  IMAD.MOV.U32 R32, RZ, RZ, R25 ;  /* 0x000000ffff207224 */ /* 0x000fd400078e0019 */
[----:B------:R-:W-:Y:S05]  /*0740*/  @P0 BRA `(.L_x_26) ;  /* 0xfffffff800c00947 */ /* 0x000fea000383ffff */
[----:B------:R-:W-:Y:S05]  /*0750*/  BSYNC.RECONVERGENT B6 ;  /* 0x0000000000067941 */ /* 0x000fea0003800200 */
.L_x_21:
[----:B------:R-:W-:Y:S01]  /*0760*/  MOV R0, R29 ;  /* 0x0000001d00007202 */ /* 0x000fe20000000f00 */
[----:B------:R-:W-:Y:S01]  /*0770*/  IMAD.MOV.U32 R33, RZ, RZ, R24 ;  /* 0x000000ffff217224 */ /* 0x000fe200078e0018 */
[----:B------:R-:W-:Y:S01]  /*0780*/  IADD3 R28, PT, PT, R35, -0xb0f8a, RZ ;  /* 0xfff4f076231c7810 */ /* 0x000fe20007ffe0ff */
[----:B------:R-:W-:Y:S02]  /*0790*/  IMAD.MOV.U32 R32, RZ, RZ, R25 ;  /* 0x000000ffff207224 */ /* 0x000fe400078e0019 */
[----:B------:R-:W-:Y:S02]  /*07a0*/  IMAD.MOV.U32 R31, RZ, RZ, R26 ;  /* 0x000000ffff1f7224 */ /* 0x000fe400078e001a */
[----:B------:R-:W-:-:S07]  /*07b0*/  IMAD.MOV.U32 R27, RZ, RZ, R30 ;  /* 0x000000ffff1b7224 */ /* 0x000fce00078e001e */
.L_x_20:
[----:B------:R-:W-:-:S09]  /*07c0*/  UISETP.NE.AND UP0, UPT, UR38, URZ, UPT ;  /* 0x000000ff2600728c */ /* 0x000fd2000bf05270 */
[----:B------:R-:W-:Y:S05]  /*07d0*/  BRA.U !UP0, `(.L_x_19) ;  /* 0x00000005083c7547 */ /* 0x000fea000b800000 */
[----:B------:R-:W-:Y:S01]  /*07e0*/  UISETP.NE.AND UP0, UPT, UR38, 0x1, UPT ;  /* 0x000000012600788c */ /* 0x000fe2000bf05270 */
[----:B------:R-:W-:Y:S01]  /*07f0*/  IMAD.MOV.U32 R36, RZ, RZ, R32 ;  /* 0x000000ffff247224 */ /* 0x000fe200078e0020 */
[----:B------:R-:W-:Y:S01]  /*0800*/  MOV R35, R30 ;  /* 0x0000001e00237202 */ /* 0x000fe20000000f00 */
[----:B------:R-:W-:-:S06]  /*0810*/  IMAD.MOV.U32 R34, RZ, RZ, R31 ;  /* 0x000000ffff227224 */ /* 0x000fcc00078e001f */
[----:B------:R-:W-:Y:S05]  /*0820*/  BRA.U !UP0, `(.L_x_27) ;  /* 0x0000000108ac7547 */ /* 0x000fea000b800000 */
[----:B------:R-:W-:Y:S01]  /*0830*/  SHF.R.U32.HI R3, RZ, 0x2, R0 ;  /* 0x00000002ff037819 */ /* 0x000fe20000011600 */
[----:B------:R-:W-:Y:S01]  /*0840*/  IMAD.SHL.U32 R5, R30, 0x10, RZ ;  /* 0x000000101e057824 */ /* 0x000fe200078e00ff */
[----:B------:R-:W-:Y:S01]  /*0850*/  MOV R24, 0x48 ;  /* 0x0000004800187802 */ /* 0x000fe20000000f00 */
[----:B------:R-:W0:Y:S01]  /*0860*/  LDCU.64 UR4, c[0x4][0x40] ;  /* 0x01000800ff0477ac */ /* 0x000e220008000a00 */
[----:B------:R-:W-:Y:S01]  /*0870*/  LOP3.LUT R3, R3, R0, RZ, 0x3c, !PT ;  /* 0x0000000003037212 */ /* 0x000fe200078e3cff */
[----:B------:R-:W-:Y:S01]  /*0880*/  IMAD.MOV.U32 R6, RZ, RZ, R16 ;  /* 0x000000ffff067224 */ /* 0x000fe200078e0010 */
[----:B------:R1:W2:Y:S01]  /*0890*/  LDC.64 R8, c[0x4][R24] ;  /* 0x0100000018087b82 */ /* 0x0002a20000000a00 */
[----:B------:R-:W-:Y:S02]  /*08a0*/  IMAD.MOV.U32 R7, RZ, RZ, R2 ;  /* 0x000000ffff077224 */ /* 0x000fe400078e0002 */
[----:B------:R-:W-:-:S05]  /*08b0*/  IMAD.SHL.U32 R0, R3, 0x2, RZ ;  /* 0x0000000203007824 */ /* 0x000fca00078e00ff */
[----:B------:R-:W-:-:S04]  /*08c0*/  LOP3.LUT R0, R30, R5, R0, 0x96, !PT ;  /* 0x000000051e007212 */ /* 0x000fc800078e9600 */
[----:B------:R-:W-:Y:S01]  /*08d0*/  LOP3.LUT R26, R0, R3, RZ, 0x3c, !PT ;  /* 0x00000003001a7212 */ /* 0x000fe200078e3cff */
[----:B0-----:R-:W-:-:S03]  /*08e0*/  IMAD.U32 R4, RZ, RZ, UR4 ;  /* 0x00000004ff047e24 */ /* 0x001fc6000f8e00ff */
[----:B------:R-:W-:Y:S02]  /*08f0*/  IADD3 R34, PT, PT, R28, 0x587c5, R26 ;  /* 0x000587c51c227810 */ /* 0x000fe40007ffe01a */
[----:B------:R-:W-:-:S03]  /*0900*/  MOV R5, UR5 ;  /* 0x0000000500057c02 */ /* 0x000fc60008000f00 */
[----:B------:R1:W-:Y:S04]  /*0910*/  STL [R1], R34 ;  /* 0x0000002201007387 */ /* 0x0003e80000100800 */
[----:B------:R-:W-:-:S07]  /*0920*/  LEPC R20, `(.L_x_28) ;  /* 0x000000001014794e */ /* 0x000fce0000000000 */
[----:B-12---:R-:W-:Y:S05]  /*0930*/  CALL.ABS.NOINC R8 ;  /* 0x0000000008007343 */ /* 0x006fea0003c00000 */
.L_x_28:
[----:B------:R-:W-:Y:S01]  /*0940*/  SHF.R.U32.HI R0, RZ, 0x2, R33 ;  /* 0x00000002ff007819 */ /* 0x000fe20000011621 */
[----:B------:R-:W-:Y:S01]  /*0950*/  IMAD.SHL.U32 R4, R26, 0x10, RZ ;  /* 0x000000101a047824 */ /* 0x000fe200078e00ff */
[----:B------:R-:W0:Y:S01]  /*0960*/  LDC.64 R24, c[0x4][R24] ;  /* 0x0100000018187b82 */ /* 0x000e220000000a00 */
[----:B------:R-:W-:Y:S01]  /*0970*/  VIADD R28, R28, 0xb0f8a ;  /* 0x000b0f8a1c1c7836 */ /* 0x000fe20000000000 */
[----:B------:R-:W-:Y:S01]  /*0980*/  LOP3.LUT R0, R0, R33, RZ, 0x3c, !PT ;  /* 0x0000002100007212 */ /* 0x000fe200078e3cff */
[----:B------:R-:W1:Y:S01]  /*0990*/  LDCU.64 UR4, c[0x4][0x40] ;  /* 0x01000800ff0477ac */ /* 0x000e620008000a00 */
[----:B------:R-:W-:Y:S01]  /*09a0*/  LOP3.LUT R34, R34, 0x1, RZ, 0xc0, !PT ;  /* 0x0000000122227812 */ /* 0x000fe200078ec0ff */
[----:B------:R-:W-:Y:S01]  /*09b0*/  IMAD.MOV.U32 R6, RZ, RZ, R16 ;  /* 0x000000ffff067224 */ /* 0x000fe200078e0010 */
[----:B------:R-:W-:Y:S01]  /*09c0*/  SHF.L.U32 R3, R0, 0x1, RZ ;  /* 0x0000000100037819 */ /* 0x000fe200000006ff */
[----:B------:R-:W-:Y:S02]  /*09d0*/  IMAD.MOV.U32 R7, RZ, RZ, R2 ;  /* 0x000000ffff077224 */ /* 0x000fe400078e0002 */
[----:B------:R-:W-:Y:S01]  /*09e0*/  IMAD.IADD R17, R17, 0x1, R34 ;  /* 0x0000000111117824 */ /* 0x000fe200078e0222 */
[----:B------:R-:W-:-:S04]  /*09f0*/  LOP3.LUT R3, R26, R4, R3, 0x96, !PT ;  /* 0x000000041a037212 */ /* 0x000fc800078e9603 */
[----:B------:R-:W-:-:S05]  /*0a00*/  LOP3.LUT R27, R3, R0, RZ, 0x3c, !PT ;  /* 0x00000000031b7212 */ /* 0x000fca00078e3cff */
[----:B------:R-:W-:Y:S01]  /*0a10*/  IMAD.IADD R36, R28, 0x1, R27 ;  /* 0x000000011c247824 */ /* 0x000fe200078e021b */
[----:B-1----:R-:W-:Y:S01]  /*0a20*/  MOV R4, UR4 ;  /* 0x0000000400047c02 */ /* 0x002fe20008000f00 */
[----:B------:R-:W-:-:S03]  /*0a30*/  IMAD.U32 R5, RZ, RZ, UR5 ;  /* 0x00000005ff057e24 */ /* 0x000fc6000f8e00ff */
[----:B------:R1:W-:Y:S04]  /*0a40*/  STL [R1], R36 ;  /* 0x0000002401007387 */ /* 0x0003e80000100800 */
[----:B------:R-:W-:-:S07]  /*0a50*/  LEPC R20, `(.L_x_29) ;  /* 0x000000001014794e */ /* 0x000fce0000000000 */
[----:B01----:R-:W-:Y:S05]  /*0a60*/  CALL.ABS.NOINC R24 ;  /* 0x0000000018007343 */ /* 0x003fea0003c00000 */
.L_x_29:
[----:B------:R-:W-:Y:S01]  /*0a70*/  LOP3.LUT R36, R36, 0x1, RZ, 0xc0, !PT ;  /* 0x0000000124247812 */ /* 0x000fe200078ec0ff */
[----:B------:R-:W-:Y:S01]  /*0a80*/  IMAD.MOV.U32 R34, RZ, RZ, R26 ;  /* 0x000000ffff227224 */ /* 0x000fe200078e001a */
[----:B------:R-:W-:Y:S01]  /*0a90*/  MOV R33, R31 ;  /* 0x0000001f00217202 */ /* 0x000fe20000000f00 */
[----:B------:R-:W-:Y:S01]  /*0aa0*/  IMAD.MOV.U32 R35, RZ, RZ, R27 ;  /* 0x000000ffff237224 */ /* 0x000fe200078e001b */
[----:B------:R-:W-:Y:S01]  /*0ab0*/  IADD3 R17, PT, PT, R17, R36, RZ ;  /* 0x0000002411117210 */ /* 0x000fe20007ffe0ff */
[----:B------:R-:W-:Y:S02]  /*0ac0*/  IMAD.MOV.U32 R0, RZ, RZ, R32 ;  /* 0x000000ffff007224 */ /* 0x000fe400078e0020 */
[----:B------:R-:W-:-:S07]  /*0ad0*/  IMAD.MOV.U32 R36, RZ, RZ, R30 ;  /* 0x000000ffff247224 */ /* 0x000fce00078e001e */
.L_x_27:
[----:B------:R-:W0:Y:S01]  /*0ae0*/  LDCU UR4, c[0x0][0x388] ;  /* 0x00007100ff0477ac */ /* 0x000e220008000800 */
[----:B------:R-:W-:Y:S01]  /*0af0*/  IMAD.MOV.U32 R25, RZ, RZ, R30 ;  /* 0x000000ffff197224 */ /* 0x000fe200078e001e */
[----:B------:R-:W-:Y:S01]  /*0b00*/  MOV R29, R32 ;  /* 0x00000020001d7202 */ /* 0x000fe20000000f00 */
[----:B------:R-:W-:Y:S01]  /*0b10*/  IMAD.MOV.U32 R24, RZ, RZ, R31 ;  /* 0x000000ffff187224 */ /* 0x000fe200078e001f */
[----:B0-----:R-:W-:-:S04]  /*0b20*/  ULOP3.LUT UR4, UR4, 0x1, URZ, 0xc0, !UPT ;  /* 0x0000000104047892 */ /* 0x001fc8000f8ec0ff */
[----:B------:R-:W-:-:S09]  /*0b30*/  UISETP.NE.U32.AND UP0, UPT, UR4, 0x1, UPT ;  /* 0x000000010400788c */ /* 0x000fd2000bf05070 */
[----:B------:R-:W-:Y:S05]  /*0b40*/  BRA.U UP0, `(.L_x_19) ;  /* 0x0000000100607547 */ /* 0x000fea000b800000 */
[----:B------:R-:W-:Y:S01]  /*0b50*/  SHF.R.U32.HI R3, RZ, 0x2, R0 ;  /* 0x00000002ff037819 */ /* 0x000fe20000011600 */
[----:B------:R-:W-:Y:S01]  /*0b60*/  VIADD R28, R28, 0x587c5 ;  /* 0x000587c51c1c7836 */ /* 0x000fe20000000000 */
[----:B------:R-:W-:Y:S01]  /*0b70*/  MOV R8, 0x48 ;  /* 0x0000004800087802 */ /* 0x000fe20000000f00 */
[----:B------:R-:W0:Y:S01]  /*0b80*/  LDCU.64 UR4, c[0x4][0x40] ;  /* 0x01000800ff0477ac */ /* 0x000e220008000a00 */
[----:B------:R-:W-:Y:S01]  /*0b90*/  LOP3.LUT R3, R3, R0, RZ, 0x3c, !PT ;  /* 0x0000000003037212 */ /* 0x000fe200078e3cff */
[----:B------:R-:W-:Y:S01]  /*0ba0*/  IMAD.SHL.U32 R0, R35, 0x10, RZ ;  /* 0x0000001023007824 */ /* 0x000fe200078e00ff */
[----:B------:R-:W-:Y:S01]  /*0bb0*/  MOV R7, R2 ;  /* 0x0000000200077202 */ /* 0x000fe20000000f00 */
[----:B------:R-:W-:Y:S01]  /*0bc0*/  IMAD.MOV.U32 R6, RZ, RZ, R16 ;  /* 0x000000ffff067224 */ /* 0x000fe200078e0010 */
[----:B------:R-:W1:Y:S01]  /*0bd0*/  LDC.64 R8, c[0x4][R8] ;  /* 0x0100000008087b82 */ /* 0x000e620000000a00 */
[----:B------:R-:W-:-:S05]  /*0be0*/  IMAD.SHL.U32 R4, R3, 0x2, RZ ;  /* 0x0000000203047824 */ /* 0x000fca00078e00ff */
[----:B------:R-:W-:-:S04]  /*0bf0*/  LOP3.LUT R0, R35, R0, R4, 0x96, !PT ;  /* 0x0000000023007212 */ /* 0x000fc800078e9604 */
[----:B------:R-:W-:Y:S01]  /*0c00*/  LOP3.LUT R27, R0, R3, RZ, 0x3c, !PT ;  /* 0x00000003001b7212 */ /* 0x000fe200078e3cff */
[----:B0-----:R-:W-:-:S03]  /*0c10*/  IMAD.U32 R4, RZ, RZ, UR4 ;  /* 0x00000004ff047e24 */ /* 0x001fc6000f8e00ff */
[----:B------:R-:W-:Y:S01]  /*0c20*/  IADD3 R24, PT, PT, R27, R28, RZ ;  /* 0x0000001c1b187210 */ /* 0x000fe20007ffe0ff */
[----:B------:R-:W-:-:S04]  /*0c30*/  IMAD.U32 R5, RZ, RZ, UR5 ;  /* 0x00000005ff057e24 */ /* 0x000fc8000f8e00ff */
[----:B------:R0:W-:Y:S03]  /*0c40*/  STL [R1], R24 ;  /* 0x0000001801007387 */ /* 0x0001e60000100800 */
[----:B------:R-:W-:-:S07]  /*0c50*/  LEPC R20, `(.L_x_30) ;  /* 0x000000001014794e */ /* 0x000fce0000000000 */
[----:B01----:R-:W-:Y:S05]  /*0c60*/  CALL.ABS.NOINC R8 ;  /* 0x0000000008007343 */ /* 0x003fea0003c00000 */
.L_x_30:
[----:B------:R-:W-:Y:S01]  /*0c70*/  LOP3.LUT R24, R24, 0x1, RZ, 0xc0, !PT ;  /* 0x0000000118187812 */ /* 0x000fe200078ec0ff */
[----:B------:R-:W-:Y:S02]  /*0c80*/  IMAD.MOV.U32 R26, RZ, RZ, R35 ;  /* 0x000000ffff1a7224 */ /* 0x000fe400078e0023 */
[----:B------:R-:W-:Y:S02]  /*0c90*/  IMAD.MOV.U32 R25, RZ, RZ, R34 ;  /* 0x000000ffff197224 */ /* 0x000fe400078e0022 */
[----:B------:R-:W-:Y:S01]  /*0ca0*/  IMAD.IADD R17, R17, 0x1, R24 ;  /* 0x0000000111117824 */ /* 0x000fe200078e0218 */
[----:B------:R-:W-:Y:S01]  /*0cb0*/  MOV R24, R36 ;  /* 0x0000002400187202 */ /* 0x000fe20000000f00 */
[----:B------:R-:W-:-:S07]  /*0cc0*/  IMAD.MOV.U32 R29, RZ, RZ, R33 ;  /* 0x000000ffff1d7224 */ /* 0x000fce00078e0021 */
.L_x_19:
        /* <DEDUP_REMOVED lines=12> */
.L_x_31:
        /* <DEDUP_REMOVED lines=15> */
.L_x_44:


//--------------------- .text._Z12setup_kernelP17curandStateXORWOW --------------------------
	.section	.text._Z12setup_kernelP17curandStateXORWOW,"ax",@progbits
	.align	128
        .global         _Z12setup_kernelP17curandStateXORWOW
        .type           _Z12setup_kernelP17curandStateXORWOW,@function
        .size           _Z12setup_kernelP17curandStateXORWOW,(.L_x_45 - _Z12setup_kernelP17curandStateXORWOW)
        .other          _Z12setup_kernelP17curandStateXORWOW,@"STO_CUDA_ENTRY STV_DEFAULT"
_Z12setup_kernelP17curandStateXORWOW:
.text._Z12setup_kernelP17curandStateXORWOW:
[----:B------:R-:W-:Y:S01]  /*0000*/  LDC R1, c[0x0][0x37c] ;  /* 0x0000df00ff017b82 */ /* 0x000fe20000000800 */
[----:B------:R-:W0:Y:S07]  /*0010*/  S2R R11, SR_TID.X ;  /* 0x00000000000b7919 */ /* 0x000e2e0000002100 */
[----:B------:R-:W1:Y:S01]  /*0020*/  LDC.64 R2, c[0x0][0x380] ;  /* 0x0000e000ff027b82 */ /* 0x000e620000000a00 */
[----:B------:R-:W2:Y:S01]  /*0030*/  LDCU.64 UR4, c[0x0][0x358] ;  /* 0x00006b00ff0477ac */ /* 0x000ea20008000a00 */
[----:B------:R-:W-:Y:S01]  /*0040*/  IMAD.MOV.U32 R4, RZ, RZ, 0x3198c20f ;  /* 0x3198c20fff047424 */ /* 0x000fe200078e00ff */
[----:B------:R-:W0:Y:S01]  /*0050*/  S2R R0, SR_CTAID.X ;  /* 0x0000000000007919 */ /* 0x000e220000002500 */
[----:B------:R-:W-:Y:S01]  /*0060*/  IMAD.MOV.U32 R5, RZ, RZ, 0x5efdb30c ;  /* 0x5efdb30cff057424 */ /* 0x000fe200078e00ff */
[----:B------:R-:W-:Y:S01]  /*0070*/  BSSY.RECONVERGENT B0, `(.L_x_32) ;  /* 0x00000e3000007945 */ /* 0x000fe20003800200 */
[----:B------:R-:W-:-:S02]  /*0080*/  IMAD.MOV.U32 R6, RZ, RZ, 0x423bb012 ;  /* 0x423bb012ff067424 */ /* 0x000fc400078e00ff */
[----:B------:R-:W-:Y:S02]  /*0090*/  IMAD.MOV.U32 R7, RZ, RZ, -0x75bd8fc ;  /* 0xf8a42704ff077424 */ /* 0x000fe400078e00ff */
[----:B------:R-:W-:Y:S02]  /*00a0*/  IMAD.MOV.U32 R8, RZ, RZ, -0x23270784 ;  /* 0xdcd8f87cff087424 */ /* 0x000fe400078e00ff */
[----:B------:R-:W-:Y:S02]  /*00b0*/  IMAD.MOV.U32 R9, RZ, RZ, 0x57fa2510 ;  /* 0x57fa2510ff097424 */ /* 0x000fe400078e00ff */
[----:B0-----:R-:W-:-:S04]  /*00c0*/  IMAD R11, R0, 0x40, R11 ;  /* 0x00000040000b7824 */ /* 0x001fc800078e020b */
[C---:B-1----:R-:W-:Y:S01]  /*00d0*/  IMAD.WIDE R2, R11.reuse, 0x30, R2 ;  /* 0x000000300b027825 */ /* 0x042fe200078e0202 */
[----:B------:R-:W-:-:S04]  /*00e0*/  ISETP.NE.AND P0, PT, R11, RZ, PT ;  /* 0x000000ff0b00720c */ /* 0x000fc80003f05270 */
[----:B--2---:R0:W-:Y:S04]  /*00f0*/  STG.E.64 desc[UR4][R2.64], R4 ;  /* 0x0000000402007986 */ /* 0x0041e8000c101b04 */
[----:B------:R0:W-:Y:S04]  /*0100*/  STG.E.64 desc[UR4][R2.64+0x8], R6 ;  /* 0x0000080602007986 */ /* 0x0001e8000c101b04 */
[----:B------:R0:W-:Y:S01]  /*0110*/  STG.E.64 desc[UR4][R2.64+0x10], R8 ;  /* 0x0000100802007986 */ /* 0x0001e2000c101b04 */
[----:B------:R-:W-:Y:S05]  /*0120*/  @!P0 BRA `(.L_x_33) ;  /* 0x0000000c005c8947 */ /* 0x000fea0003800000 */
[----:B------:R-:W-:Y:S01]  /*0130*/  SHF.R.S32.HI R10, RZ, 0x1f, R11 ;  /* 0x0000001fff0a7819 */ /* 0x000fe2000001140b */
[----:B------:R-:W-:-:S07]  /*0140*/  IMAD.MOV.U32 R12, RZ, RZ, RZ ;  /* 0x000000ffff0c7224 */ /* 0x000fce00078e00ff */
.L_x_39:
[----:B0-----:R-:W-:Y:S01]  /*0150*/  LOP3.LUT R2, R11, 0x3, RZ, 0xc0, !PT ;  /* 0x000000030b027812 */ /* 0x001fe200078ec0ff */
[----:B------:R-:W-:Y:S03]  /*0160*/  BSSY.RECONVERGENT B1, `(.L_x_34) ;  /* 0x00000cd000017945 */ /* 0x000fe60003800200 */
[----:B------:R-:W-:-:S04]  /*0170*/  ISETP.NE.U32.AND P0, PT, R2, RZ, PT ;  /* 0x000000ff0200720c */ /* 0x000fc80003f05070 */
[----:B------:R-:W-:-:S13]  /*0180*/  ISETP.NE.AND.EX P0, PT, RZ, RZ, PT, P0 ;  /* 0x000000ffff00720c */ /* 0x000fda0003f05300 */
[----:B------:R-:W-:Y:S05]  /*0190*/  @!P0 BRA `(.L_x_35) ;  /* 0x0000000c00248947 */ /* 0x000fea0003800000 */
[----:B------:R-:W0:Y:S01]  /*01a0*/  LDC.64 R4, c[0x4][RZ] ;  /* 0x01000000ff047b82 */ /* 0x000e220000000a00 */
[----:B------:R-:W-:Y:S02]  /*01b0*/  IMAD.MOV.U32 R13, RZ, RZ, RZ ;  /* 0x000000ffff0d7224 */ /* 0x000fe400078e00ff */
[----:B0-----:R-:W-:-:S07]  /*01c0*/  IMAD.WIDE.U32 R4, R12, 0xc80, R4 ;  /* 0x00000c800c047825 */ /* 0x001fce00078e0004 */
.L_x_38:
[----:B0-----:R-:W-:Y:S01]  /*01d0*/  IMAD.MOV.U32 R14, RZ, RZ, RZ ;  /* 0x000000ffff0e7224 */ /* 0x001fe200078e00ff */
[----:B------:R-:W-:Y:S01]  /*01e0*/  CS2R R6, SRZ ;  /* 0x0000000000067805 */ /* 0x000fe2000001ff00 */
[----:B------:R-:W-:Y:S01]  /*01f0*/  IMAD.MOV.U32 R16, RZ, RZ, RZ ;  /* 0x000000ffff107224 */ /* 0x000fe200078e00ff */
[----:B------:R-:W-:-:S07]  /*0200*/  CS2R R2, SRZ ;  /* 0x0000000000027805 */ /* 0x000fce000001ff00 */
.L_x_37:
[----:B------:R-:W0:Y:S01]  /*0210*/  S2R R15, SR_TID.X ;  /* 0x00000000000f7919 */ /* 0x000e220000002100 */
[----:B------:R-:W1:Y:S01]  /*0220*/  LDC.64 R8, c[0x0][0x380] ;  /* 0x0000e000ff087b82 */ /* 0x000e620000000a00 */
[----:B0-----:R-:W-:-:S04]  /*0230*/  IMAD R17, R0, 0x40, R15 ;  /* 0x0000004000117824 */ /* 0x001fc800078e020f */
[----:B-1----:R-:W-:-:S04]  /*0240*/  IMAD.WIDE R8, R17, 0x30, R8 ;  /* 0x0000003011087825 */ /* 0x002fc800078e0208 */
[----:B------:R-:W-:-:S05]  /*0250*/  IMAD.WIDE.U32 R8, R16, 0x4, R8 ;  /* 0x0000000410087825 */ /* 0x000fca00078e0008 */
[----:B------:R0:W5:Y:S01]  /*0260*/  LDG.E R17, desc[UR4][R8.64+0x4] ;  /* 0x0000040408117981 */ /* 0x000162000c1e1900 */
[----:B------:R-:W-:-:S07]  /*0270*/  IMAD.MOV.U32 R18, RZ, RZ, RZ ;  /* 0x000000ffff127224 */ /* 0x000fce00078e00ff */
.L_x_36:
[----:B-----5:R-:W-:Y:S01]  /*0280*/  SHF.R.U32.HI R22, RZ, R18, R17 ;  /* 0x00000012ff167219 */ /* 0x020fe20000011611 */
[----:B0-----:R-:W-:-:S03]  /*0290*/  IMAD.SHL.U32 R9, R16, 0x20, RZ ;  /* 0x0000002010097824 */ /* 0x001fc600078e00ff */
[----:B------:R-:W-:Y:S01]  /*02a0*/  LOP3.LUT R19, R22, 0x1, RZ, 0xc0, !PT ;  /* 0x0000000116137812 */ /* 0x000fe200078ec0ff */
[----:B------:R-:W-:-:S03]  /*02b0*/  IMAD.IADD R8, R9, 0x1, R18 ;  /* 0x0000000109087824 */ /* 0x000fc600078e0212 */
[----:B------:R-:W-:Y:S01]  /*02c0*/  ISETP.NE.U32.AND P0, PT, R19, 0x1, PT ;  /* 0x000000011300780c */ /* 0x000fe20003f05070 */
[----:B------:R-:W-:-:S03]  /*02d0*/  IMAD R9, R8, 0x5, RZ ;  /* 0x0000000508097824 */ /* 0x000fc600078e02ff */
[----:B------:R-:W-:Y:S01]  /*02e0*/  R2P PR, R22, 0x7e ;  /* 0x0000007e16007804 */ /* 0x000fe20000000000 */
[----:B------:R-:W-:-:S08]  /*02f0*/  IMAD.WIDE.U32 R8, R9, 0x4, R4 ;  /* 0x0000000409087825 */ /* 0x000fd000078e0004 */
[----:B------:R-:W2:Y:S04]  /*0300*/  @!P0 LDG.E R19, desc[UR4][R8.64] ;  /* 0x0000000408138981 */ /* 0x000ea8000c1e1900 */
[----:B------:R-:W3:Y:S04]  /*0310*/  @!P0 LDG.E R20, desc[UR4][R8.64+0x10] ;  /* 0x0000100408148981 */ /* 0x000ee8000c1e1900 */
[----:B------:R-:W4:Y:S04]  /*0320*/  @P1 LDG.E R21, desc[UR4][R8.64+0x14] ;  /* 0x0000140408151981 */ /* 0x000f28000c1e1900 */
[----:B------:R-:W4:Y:S04]  /*0330*/  @P2 LDG.E R23, desc[UR4][R8.64+0x28] ;  /* 0x0000280408172981 */ /* 0x000f28000c1e1900 */
[----:B------:R-:W4:Y:S04]  /*0340*/  @P1 LDG.E R24, desc[UR4][R8.64+0x24] ;  /* 0x0000240408181981 */ /* 0x000f28000c1e1900 */
[----:B------:R-:W4:Y:S04]  /*0350*/  @P2 LDG.E R26, desc[UR4][R8.64+0x38] ;  /* 0x00003804081a2981 */ /* 0x000f28000c1e1900 */
[----:B------:R-:W4:Y:S04]  /*0360*/  @P3 LDG.E R25, desc[UR4][R8.64+0x3c] ;  /* 0x00003c0408193981 */ /* 0x000f28000c1e1900 */
[----:B------:R-:W4:Y:S01]  /*0370*/  @P4 LDG.E R27, desc[UR4][R8.64+0x50] ;  /* 0x00005004081b4981 */ /* 0x000f22000c1e1900 */
[----:B--2---:R-:W-:-:S03]  /*0380*/  @!P0 LOP3.LUT R14, R14, R19, RZ, 0x3c, !PT ;  /* 0x000000130e0e8212 */ /* 0x004fc600078e3cff */
[----:B------:R-:W2:Y:S01]  /*0390*/  @!P0 LDG.E R19, desc[UR4][R8.64+0x4] ;  /* 0x0000040408138981 */ /* 0x000ea2000c1e1900 */
[----:B---3--:R-:W-:-:S03]  /*03a0*/  @!P0 LOP3.LUT R7, R7, R20, RZ, 0x3c, !PT ;  /* 0x0000001407078212 */ /* 0x008fc600078e3cff */
[----:B------:R-:W3:Y:S01]  /*03b0*/  @!P0 LDG.E R20, desc[UR4][R8.64+0x8] ;  /* 0x0000080408148981 */ /* 0x000ee2000c1e1900 */
[----:B----4-:R-:W-:-:S03]  /*03c0*/  @P1 LOP3.LUT R14, R14, R21, RZ, 0x3c, !PT ;  /* 0x000000150e0e1212 */ /* 0x010fc600078e3cff */
[----:B------:R-:W4:Y:S01]  /*03d0*/  @!P0 LDG.E R21, desc[UR4][R8.64+0xc] ;  /* 0x00000c0408158981 */ /* 0x000f22000c1e1900 */
[----:B------:R-:W-:-:S03]  /*03e0*/  @P2 LOP3.LUT R14, R14, R23, RZ, 0x3c, !PT ;  /* 0x000000170e0e2212 */ /* 0x000fc600078e3cff */
[----:B------:R-:W4:Y:S01]  /*03f0*/  @P1 LDG.E R23, desc[UR4][R8.64+0x18] ;  /* 0x0000180408171981 */ /* 0x000f22000c1e1900 */
[----:B------:R-:W-:-:S03]  /*0400*/  @P1 LOP3.LUT R7, R7, R24, RZ, 0x3c, !PT ;  /* 0x0000001807071212 */ /* 0x000fc600078e3cff */
[----:B------:R-:W4:Y:S01]  /*0410*/  @P2 LDG.E R24, desc[UR4][R8.64+0x30] ;  /* 0x0000300408182981 */ /* 0x000f22000c1e1900 */
[----:B--2---:R-:W-:-:S03]  /*0420*/  @!P0 LOP3.LUT R2, R2, R19, RZ, 0x3c, !PT ;  /* 0x0000001302028212 */ /* 0x004fc600078e3cff */
[----:B------:R-:W2:Y:S01]  /*0430*/  @P1 LDG.E R19, desc[UR4][R8.64+0x20] ;  /* 0x0000200408131981 */ /* 0x000ea2000c1e1900 */
[----:B---3--:R-:W-:-:S03]  /*0440*/  @!P0 LOP3.LUT R3, R3, R20, RZ, 0x3c, !PT ;  /* 0x0000001403038212 */ /* 0x008fc600078e3cff */
[----:B------:R-:W3:Y:S01]  /*0450*/  @P1 LDG.E R20, desc[UR4][R8.64+0x1c] ;  /* 0x00001c0408141981 */ /* 0x000ee2000c1e1900 */
[----:B----4-:R-:W-:-:S03]  /*0460*/  @!P0 LOP3.LUT R6, R6, R21, RZ, 0x3c, !PT ;  /* 0x0000001506068212 */ /* 0x010fc600078e3cff */
[----:B------:R-:W4:Y:S01]  /*0470*/  @P2 LDG.E R21, desc[UR4][R8.64+0x2c] ;  /* 0x00002c0408152981 */ /* 0x000f22000c1e1900 */
[----:B------:R-:W-:-:S03]  /*0480*/  @P1 LOP3.LUT R2, R2, R23, RZ, 0x3c, !PT ;  /* 0x0000001702021212 */ /* 0x000fc600078e3cff */
[----:B------:R-:W4:Y:S01]  /*0490*/  @P2 LDG.E R23, desc[UR4][R8.64+0x34] ;  /* 0x0000340408172981 */ /* 0x000f22000c1e1900 */
[----:B------:R-:W-:-:S03]  /*04a0*/  @P2 LOP3.LUT R7, R7, R26, RZ, 0x3c, !PT ;  /* 0x0000001a07072212 */ /* 0x000fc600078e3cff */
[----:B------:R-:W4:Y:S01]  /*04b0*/  @P3 LDG.E R26, desc[UR4][R8.64+0x4c] ;  /* 0x00004c04081a3981 */ /* 0x000f22000c1e1900 */
[----:B------:R-:W-:-:S03]  /*04c0*/  @P3 LOP3.LUT R14, R14, R25, RZ, 0x3c, !PT ;  /* 0x000000190e0e3212 */ /* 0x000fc600078e3cff */
[----:B------:R-:W4:Y:S01]  /*04d0*/  @P5 LDG.E R25, desc[UR4][R8.64+0x64] ;  /* 0x0000640408195981 */ /* 0x000f22000c1e1900 */
[----:B--2---:R-:W-:-:S03]  /*04e0*/  @P1 LOP3.LUT R6, R6, R19, RZ, 0x3c, !PT ;  /* 0x0000001306061212 */ /* 0x004fc600078e3cff */
[----:B------:R-:W2:Y:S01]  /*04f0*/  @P3 LDG.E R19, desc[UR4][R8.64+0x40] ;  /* 0x0000400408133981 */ /* 0x000ea2000c1e1900 */
[----:B---3--:R-:W-:-:S03]  /*0500*/  @P1 LOP3.LUT R3, R3, R20, RZ, 0x3c, !PT ;  /* 0x0000001403031212 */ /* 0x008fc600078e3cff */
[----:B------:R-:W3:Y:S01]  /*0510*/  @P3 LDG.E R20, desc[UR4][R8.64+0x44] ;  /* 0x0000440408143981 */ /* 0x000ee2000c1e1900 */
[----:B------:R-:W-:-:S03]  /*0520*/  @P2 LOP3.LUT R3, R3, R24, RZ, 0x3c, !PT ;  /* 0x0000001803032212 */ /* 0x000fc600078e3cff */
[----:B------:R-:W3:Y:S01]  /*0530*/  @P4 LDG.E R24, desc[UR4][R8.64+0x58] ;  /* 0x0000580408184981 */ /* 0x000ee2000c1e1900 */
[----:B----4-:R-:W-:Y:S02]  /*0540*/  @P2 LOP3.LUT R2, R2, R21, RZ, 0x3c, !PT ;  /* 0x0000001502022212 */ /* 0x010fe400078e3cff */
[----:B------:R-:W-:Y:S01]  /*0550*/  @P2 LOP3.LUT R6, R6, R23, RZ, 0x3c, !PT ;  /* 0x0000001706062212 */ /* 0x000fe200078e3cff */
[----:B------:R-:W4:Y:S04]  /*0560*/  @P3 LDG.E R21, desc[UR4][R8.64+0x48] ;  /* 0x0000480408153981 */ /* 0x000f28000c1e1900 */
[----:B------:R-:W4:Y:S01]  /*0570*/  @P4 LDG.E R23, desc[UR4][R8.64+0x54] ;  /* 0x0000540408174981 */ /* 0x000f22000c1e1900 */
[----:B------:R-:W-:Y:S02]  /*0580*/  @P4 LOP3.LUT R14, R14, R27, RZ, 0x3c, !PT ;  /* 0x0000001b0e0e4212 */ /* 0x000fe400078e3cff */
[----:B------:R-:W-:-:S02]  /*0590*/  @P3 LOP3.LUT R7, R7, R26, RZ, 0x3c, !PT ;  /* 0x0000001a07073212 */ /* 0x000fc400078e3cff */
        /* <DEDUP_REMOVED lines=9> */
[----:B----4-:R-:W-:-:S03]  /*0630*/  @P3 LOP3.LUT R6, R6, R21, RZ, 0x3c, !PT ;  /* 0x0000001506063212 */ /* 0x010fc600078e3cff */
[----:B------:R-:W4:Y:S01]  /*0640*/  @P5 LDG.E R21, desc[UR4][R8.64+0x68] ;  /* 0x0000680408155981 */ /* 0x000f22000c1e1900 */
[----:B------:R-:W-:-:S03]  /*0650*/  @P4 LOP3.LUT R2, R2, R23, RZ, 0x3c, !PT ;  /* 0x0000001702024212 */ /* 0x000fc600078e3cff */
[----:B------:R-:W4:Y:S01]  /*0660*/  @P5 LDG.E R23, desc[UR4][R8.64+0x70] ;  /* 0x0000700408175981 */ /* 0x000f22000c1e1900 */
[----:B------:R-:W-:Y:S02]  /*0670*/  LOP3.LUT P0, RZ, R22, 0x80, RZ, 0xc0, !PT ;  /* 0x0000008016ff7812 */ /* 0x000fe4000780c0ff */
[----:B------:R-:W-:Y:S02]  /*0680*/  @P4 LOP3.LUT R7, R7, R26, RZ, 0x3c, !PT ;  /* 0x0000001a07074212 */ /* 0x000fe400078e3cff */
[----:B------:R-:W-:Y:S02]  /*0690*/  @P6 LOP3.LUT R14, R14, R25, RZ, 0x3c, !PT ;  /* 0x000000190e0e6212 */ /* 0x000fe400078e3cff */
[----:B------:R-:W4:Y:S07]  /*06a0*/  @P6 LDG.E R25, desc[UR4][R8.64+0x7c] ;  /* 0x00007c0408196981 */ /* 0x000f2e000c1e1900 */
[----:B------:R-:W4:Y:S04]  /*06b0*/  @P0 LDG.E R27, desc[UR4][R8.64+0x8c] ;  /* 0x00008c04081b0981 */ /* 0x000f28000c1e1900 */
[----:B------:R-:W4:Y:S04]  /*06c0*/  @P0 LDG.E R26, desc[UR4][R8.64+0x94] ;  /* 0x00009404081a0981 */ /* 0x000f28000c1e1900 */
        /* <DEDUP_REMOVED lines=11> */
[----:B------:R-:W-:Y:S02]  /*0780*/  @P6 LOP3.LUT R2, R2, R25, RZ, 0x3c, !PT ;  /* 0x0000001902026212 */ /* 0x000fe400078e3cff */
[----:B------:R-:W-:Y:S02]  /*0790*/  @P0 LOP3.LUT R14, R14, R27, RZ, 0x3c, !PT ;  /* 0x0000001b0e0e0212 */ /* 0x000fe400078e3cff */
[----:B--2---:R-:W-:Y:S02]  /*07a0*/  @P6 LOP3.LUT R6, R6, R19, RZ, 0x3c, !PT ;  /* 0x0000001306066212 */ /* 0x004fe400078e3cff */
[----:B---3--:R-:W-:Y:S02]  /*07b0*/  @P6 LOP3.LUT R3, R3, R20, RZ, 0x3c, !PT ;  /* 0x0000001403036212 */ /* 0x008fe400078e3cff */
[----:B------:R-:W-:Y:S02]  /*07c0*/  @P6 LOP3.LUT R7, R7, R24, RZ, 0x3c, !PT ;  /* 0x0000001807076212 */ /* 0x000fe400078e3cff */
[----:B------:R-:W-:-:S02]  /*07d0*/  @P0 LOP3.LUT R3, R3, R26, RZ, 0x3c, !PT ;  /* 0x0000001a03030212 */ /* 0x000fc400078e3cff */
[----:B----4-:R-:W-:Y:S02]  /*07e0*/  @P0 LOP3.LUT R2, R2, R21, RZ, 0x3c, !PT ;  /* 0x0000001502020212 */ /* 0x010fe400078e3cff */
[----:B------:R-:W-:Y:S02]  /*07f0*/  @P0 LOP3.LUT R7, R7, R28, RZ, 0x3c, !PT ;  /* 0x0000001c07070212 */ /* 0x000fe400078e3cff */
[----:B------:R-:W-:Y:S02]  /*0800*/  @P0 LOP3.LUT R6, R6, R23, RZ, 0x3c, !PT ;  /* 0x0000001706060212 */ /* 0x000fe400078e3cff */
[----:B------:R-:W-:-:S13]  /*0810*/  R2P PR, R22.B1, 0x7f ;  /* 0x0000007f16007804 */ /* 0x000fda0000001000 */
[----:B------:R-:W2:Y:S04]  /*0820*/  @P0 LDG.E R19, desc[UR4][R8.64+0xa0] ;  /* 0x0000a00408130981 */ /* 0x000ea8000c1e1900 */
[----:B------:R-:W3:Y:S04]  /*0830*/  @P1 LDG.E R23, desc[UR4][R8.64+0xb4] ;  /* 0x0000b40408171981 */ /* 0x000ee8000c1e1900 */
[----:B------:R-:W4:Y:S04]  /*0840*/  @P0 LDG.E R21, desc[UR4][R8.64+0xa4] ;  /* 0x0000a40408150981 */ /* 0x000f28000c1e1900 */
[----:B------:R-:W4:Y:S04]  /*0850*/  @P2 LDG.E R25, desc[UR4][R8.64+0xc8] ;  /* 0x0000c80408192981 */ /* 0x000f28000c1e1900 */
[----:B------:R-:W4:Y:S04]  /*0860*/  @P3 LDG.E R27, desc[UR4][R8.64+0xdc] ;  /* 0x0000dc04081b3981 */ /* 0x000f28000c1e1900 */
[----:B------:R-:W4:Y:S04]  /*0870*/  @P0 LDG.E R20, desc[UR4][R8.64+0xa8] ;  /* 0x0000a80408140981 */ /* 0x000f28000c1e1900 */
[----:B------:R-:W4:Y:S04]  /*0880*/  @P0 LDG.E R24, desc[UR4][R8.64+0xb0] ;  /* 0x0000b00408180981 */ /* 0x000f28000c1e1900 */
[----:B------:R-:W4:Y:S04]  /*0890*/  @P4 LDG.E R29, desc[UR4][R8.64+0xf0] ;  /* 0x0000f004081d4981 */ /* 0x000f28000c1e1900 */
[----:B------:R-:W4:Y:S01]  /*08a0*/  @P1 LDG.E R26, desc[UR4][R8.64+0xc4] ;  /* 0x0000c404081a1981 */ /* 0x000f22000c1e1900 */
[----:B--2---:R-:W-:-:S03]  /*08b0*/  @P0 LOP3.LUT R14, R14, R19, RZ, 0x3c, !PT ;  /* 0x000000130e0e0212 */ /* 0x004fc600078e3cff */
[----:B------:R-:W2:Y:S01]  /*08c0*/  @P0 LDG.E R19, desc[UR4][R8.64+0xac] ;  /* 0x0000ac0408130981 */ /* 0x000ea2000c1e1900 */
[----:B---3--:R-:W-:-:S03]  /*08d0*/  @P1 LOP3.LUT R14, R14, R23, RZ, 0x3c, !PT ;  /* 0x000000170e0e1212 */ /* 0x008fc600078e3cff */
[----:B------:R-:W3:Y:S01]  /*08e0*/  @P1 LDG.E R23, desc[UR4][R8.64+0xc0] ;  /* 0x0000c00408171981 */ /* 0x000ee2000c1e1900 */
[----:B----4-:R-:W-:-:S03]  /*08f0*/  @P0 LOP3.LUT R2, R2, R21, RZ, 0x3c, !PT ;  /* 0x0000001502020212 */ /* 0x010fc600078e3cff */
[----:B------:R-:W4:Y:S01]  /*0900*/  @P1 LDG.E R21, desc[UR4][R8.64+0xb8] ;  /* 0x0000b80408151981 */ /* 0x000f22000c1e1900 */
[----:B------:R-:W-:-:S03]  /*0910*/  @P2 LOP3.LUT R14, R14, R25, RZ, 0x3c, !PT ;  /* 0x000000190e0e2212 */ /* 0x000fc600078e3cff */
[----:B------:R-:W4:Y:S01]  /*0920*/  @P5 LDG.E R25, desc[UR4][R8.64+0x104] ;  /* 0x0001040408195981 */ /* 0x000f22000c1e1900 */
[----:B------:R-:W-:-:S03]  /*0930*/  @P3 LOP3.LUT R14, R14, R27, RZ, 0x3c, !PT ;  /* 0x0000001b0e0e3212 */ /* 0x000fc600078e3cff */
[----:B------:R-:W4:Y:S01]  /*0940*/  @P6 LDG.E R27, desc[UR4][R8.64+0x118] ;  /* 0x00011804081b6981 */ /* 0x000f22000c1e1900 */
[----:B------:R-:W-:-:S03]  /*0950*/  @P0 LOP3.LUT R3, R3, R20, RZ, 0x3c, !PT ;  /* 0x0000001403030212 */ /* 0x000fc600078e3cff */
[----:B------:R-:W4:Y:S01]  /*0960*/  @P1 LDG.E R20, desc[UR4][R8.64+0xbc] ;  /* 0x0000bc0408141981 */ /* 0x000f22000c1e1900 */
[----:B------:R-:W-:-:S03]  /*0970*/  @P0 LOP3.LUT R7, R7, R24, RZ, 0x3c, !PT ;  /* 0x0000001807070212 */ /* 0x000fc600078e3cff */
[----:B------:R-:W4:Y:S01]  /*0980*/  @P2 LDG.E R24, desc[UR4][R8.64+0xd8] ;  /* 0x0000d80408182981 */ /* 0x000f22000c1e1900 */
[----:B------:R-:W-:Y:S02]  /*0990*/  @P4 LOP3.LUT R14, R14, R29, RZ, 0x3c, !PT ;  /* 0x0000001d0e0e4212 */ /* 0x000fe400078e3cff */
[----:B------:R-:W-:Y:S02]  /*09a0*/  @P1 LOP3.LUT R7, R7, R26, RZ, 0x3c, !PT ;  /* 0x0000001a07071212 */ /* 0x000fe400078e3cff */
[----:B------:R-:W4:Y:S01]  /*09b0*/  @P3 LDG.E R26, desc[UR4][R8.64+0xe4] ;  /* 0x0000e404081a3981 */ /* 0x000f22000c1e1900 */
[----:B--2---:R-:W-:Y:S02]  /*09c0*/  @P0 LOP3.LUT R6, R6, R19, RZ, 0x3c, !PT ;  /* 0x0000001306060212 */ /* 0x004fe400078e3cff */
[----:B------:R-:W-:Y:S01]  /*09d0*/  LOP3.LUT P0, RZ, R22, 0x8000, RZ, 0xc0, !PT ;  /* 0x0000800016ff7812 */ /* 0x000fe2000780c0ff */
[----:B------:R-:W2:Y:S01]  /*09e0*/  @P2 LDG.E R19, desc[UR4][R8.64+0xcc] ;  /* 0x0000cc0408132981 */ /* 0x000ea2000c1e1900 */
[----:B---3--:R-:W-:-:S03]  /*09f0*/  @P1 LOP3.LUT R6, R6, R23, RZ, 0x3c, !PT ;  /* 0x0000001706061212 */ /* 0x008fc600078e3cff */
[----:B------:R-:W3:Y:S01]  /*0a00*/  @P2 LDG.E R22, desc[UR4][R8.64+0xd0] ;  /* 0x0000d00408162981 */ /* 0x000ee2000c1e1900 */
[----:B----4-:R-:W-:-:S03]  /*0a10*/  @P1 LOP3.LUT R2, R2, R21, RZ, 0x3c, !PT ;  /* 0x0000001502021212 */ /* 0x010fc600078e3cff */
[----:B------:R-:W4:Y:S01]  /*0a20*/  @P2 LDG.E R21, desc[UR4][R8.64+0xd4] ;  /* 0x0000d40408152981 */ /* 0x000f22000c1e1900 */
[----:B------:R-:W-:-:S03]  /*0a30*/  @P5 LOP3.LUT R14, R14, R25, RZ, 0x3c, !PT ;  /* 0x000000190e0e5212 */ /* 0x000fc600078e3cff */
[----:B------:R-:W4:Y:S04]  /*0a40*/  @P3 LDG.E R23, desc[UR4][R8.64+0xe0] ;  /* 0x0000e00408173981 */ /* 0x000f28000c1e1900 */
[----:B------:R-:W4:Y:S01]  /*0a50*/  @P3 LDG.E R25, desc[UR4][R8.64+0xe8] ;  /* 0x0000e80408193981 */ /* 0x000f22000c1e1900 */
[----:B------:R-:W-:-:S03]  /*0a60*/  @P1 LOP3.LUT R3, R3, R20, RZ, 0x3c, !PT ;  /* 0x0000001403031212 */ /* 0x000fc600078e3cff */
[----:B------:R-:W4:Y:S01]  /*0a70*/  @P3 LDG.E R20, desc[UR4][R8.64+0xec] ;  /* 0x0000ec0408143981 */ /* 0x000f22000c1e1900 */
[----:B------:R-:W-:-:S03]  /*0a80*/  @P2 LOP3.LUT R7, R7, R24, RZ, 0x3c, !PT ;  /* 0x0000001807072212 */ /* 0x000fc600078e3cff */
        /* <DEDUP_REMOVED lines=8> */
[----:B------:R-:W-:Y:S02]  /*0b10*/  @P3 LOP3.LUT R3, R3, R26, RZ, 0x3c, !PT ;  /* 0x0000001a03033212 */ /* 0x000fe400078e3cff */
[----:B------:R-:W-:Y:S01]  /*0b20*/  @P3 LOP3.LUT R2, R2, R23, RZ, 0x3c, !PT ;  /* 0x0000001702023212 */ /* 0x000fe200078e3cff */
[----:B------:R-:W4:Y:S01]  /*0b30*/  @P5 LDG.E R26, desc[UR4][R8.64+0x10c] ;  /* 0x00010c04081a5981 */ /* 0x000f22000c1e1900 */
[----:B------:R-:W-:-:S03]  /*0b40*/  @P3 LOP3.LUT R6, R6, R25, RZ, 0x3c, !PT ;  /* 0x0000001906063212 */ /* 0x000fc600078e3cff */
[----:B------:R-:W4:Y:S04]  /*0b50*/  @P5 LDG.E R23, desc[UR4][R8.64+0x108] ;  /* 0x0001080408175981 */ /* 0x000f28000c1e1900 */
        /* <DEDUP_REMOVED lines=19> */
[----:B------:R-:W-:-:S05]  /*0c90*/  VIADD R18, R18, 0x10 ;  /* 0x0000001012127836 */ /* 0x000fca0000000000 */
[----:B------:R-:W-:Y:S02]  /*0ca0*/  ISETP.NE.AND P1, PT, R18, 0x20, PT ;  /* 0x000000201200780c */ /* 0x000fe40003f25270 */
[----:B------:R-:W-:-:S04]  /*0cb0*/  @P5 LOP3.LUT R7, R7, R20, RZ, 0x3c, !PT ;  /* 0x0000001407075212 */ /* 0x000fc800078e3cff */
[----:B------:R-:W-:Y:S02]  /*0cc0*/  @P6 LOP3.LUT R7, R7, R24, RZ, 0x3c, !PT ;  /* 0x0000001807076212 */ /* 0x000fe400078e3cff */
[----:B------:R-:W-:Y:S02]  /*0cd0*/  @P0 LOP3.LUT R14, R14, R27, RZ, 0x3c, !PT ;  /* 0x0000001b0e0e0212 */ /* 0x000fe400078e3cff */
[----:B------:R-:W-:Y:S02]  /*0ce0*/  @P0 LOP3.LUT R7, R7, R28, RZ, 0x3c, !PT ;  /* 0x0000001c07070212 */ /* 0x000fe400078e3cff */
[----:B--2---:R-:W-:Y:S02]  /*0cf0*/  @P6 LOP3.LUT R2, R2, R19, RZ, 0x3c, !PT ;  /* 0x0000001302026212 */ /* 0x004fe400078e3cff */
[----:B---3--:R-:W-:Y:S02]  /*0d00*/  @P6 LOP3.LUT R3, R3, R22, RZ, 0x3c, !PT ;  /* 0x0000001603036212 */ /* 0x008fe400078e3cff */
[----:B----4-:R-:W-:-:S02]  /*0d10*/  @P6 LOP3.LUT R6, R6, R21, RZ, 0x3c, !PT ;  /* 0x0000001506066212 */ /* 0x010fc400078e3cff */
[----:B------:R-:W-:Y:S02]  /*0d20*/  @P0 LOP3.LUT R3, R3, R26, RZ, 0x3c, !PT ;  /* 0x0000001a03030212 */ /* 0x000fe400078e3cff */
[----:B------:R-:W-:Y:S02]  /*0d30*/  @P0 LOP3.LUT R2, R2, R23, RZ, 0x3c, !PT ;  /* 0x0000001702020212 */ /* 0x000fe400078e3cff */
[----:B------:R-:W-:Y:S01]  /*0d40*/  @P0 LOP3.LUT R6, R6, R25, RZ, 0x3c, !PT ;  /* 0x0000001906060212 */ /* 0x000fe200078e3cff */
[----:B------:R-:W-:Y:S06]  /*0d50*/  @P1 BRA `(.L_x_36) ;  /* 0xfffffff400481947 */ /* 0x000fec000383ffff */
[----:B------:R-:W-:-:S05]  /*0d60*/  VIADD R16, R16, 0x1 ;  /* 0x0000000110107836 */ /* 0x000fca0000000000 */
[----:B------:R-:W-:-:S13]  /*0d70*/  ISETP.NE.AND P0, PT, R16, 0x5, PT ;  /* 0x000000051000780c */ /* 0x000fda0003f05270 */
[----:B------:R-:W-:Y:S05]  /*0d80*/  @P0 BRA `(.L_x_37) ;  /* 0xfffffff400200947 */ /* 0x000fea000383ffff */
[----:B------:R-:W0:Y:S01]  /*0d90*/  LDC.64 R8, c[0x0][0x380] ;  /* 0x0000e000ff087b82 */ /* 0x000e220000000a00 */
[----:B------:R-:W-:Y:S01]  /*0da0*/  IMAD R15, R0, 0x40, R15 ;  /* 0x00000040000f7824 */ /* 0x000fe200078e020f */
[----:B------:R-:W-:Y:S01]  /*0db0*/  LOP3.LUT R16, R11, 0x3, RZ, 0xc0, !PT ;  /* 0x000000030b107812 */ /* 0x000fe200078ec0ff */
[----:B------:R-:W-:-:S05]  /*0dc0*/  VIADD R13, R13, 0x1 ;  /* 0x000000010d0d7836 */ /* 0x000fca0000000000 */
[----:B------:R-:W-:Y:S01]  /*0dd0*/  ISETP.GE.U32.AND P0, PT, R13, R16, PT ;  /* 0x000000100d00720c */ /* 0x000fe20003f06070 */
[----:B0-----:R-:W-:-:S05]  /*0de0*/  IMAD.WIDE R8, R15, 0x30, R8 ;  /* 0x000000300f087825 */ /* 0x001fca00078e0208 */
[----:B------:R0:W-:Y:S04]  /*0df0*/  STG.E.64 desc[UR4][R8.64+0x8], R2 ;  /* 0x0000080208007986 */ /* 0x0001e8000c101b04 */
[----:B------:R0:W-:Y:S04]  /*0e00*/  STG.E.64 desc[UR4][R8.64+0x10], R6 ;  /* 0x0000100608007986 */ /* 0x0001e8000c101b04 */
[----:B------:R0:W-:Y:S01]  /*0e10*/  STG.E desc[UR4][R8.64+0x4], R14 ;  /* 0x0000040e08007986 */ /* 0x0001e2000c101904 */
[----:B------:R-:W-:Y:S05]  /*0e20*/  @!P0 BRA `(.L_x_38) ;  /* 0xfffffff000e88947 */ /* 0x000fea000383ffff */
.L_x_35:
[----:B------:R-:W-:Y:S05]  /*0e30*/  BSYNC.RECONVERGENT B1 ;  /* 0x0000000000017941 */ /* 0x000fea0003800200 */
.L_x_34:
[C---:B------:R-:W-:Y:S01]  /*0e40*/  ISETP.GT.U32.AND P0, PT, R11.reuse, 0x3, PT ;  /* 0x000000030b00780c */ /* 0x040fe20003f04070 */
[----:B------:R-:W-:Y:S01]  /*0e50*/  VIADD R12, R12, 0x1 ;  /* 0x000000010c0c7836 */ /* 0x000fe20000000000 */
[--C-:B------:R-:W-:Y:S02]  /*0e60*/  SHF.R.U64 R11, R11, 0x2, R10.reuse ;  /* 0x000000020b0b7819 */ /* 0x100fe4000000120a */
[----:B------:R-:W-:Y:S02]  /*0e70*/  ISETP.GT.U32.AND.EX P0, PT, R10, RZ, PT, P0 ;  /* 0x000000ff0a00720c */ /* 0x000fe40003f04100 */
[----:B------:R-:W-:-:S11]  /*0e80*/  SHF.R.U32.HI R10, RZ, 0x2, R10 ;  /* 0x00000002ff0a7819 */ /* 0x000fd6000001160a */
[----:B------:R-:W-:Y:S05]  /*0e90*/  @P0 BRA `(.L_x_39) ;  /* 0xfffffff000ac0947 */ /* 0x000fea000383ffff */
.L_x_33:
[----:B------:R-:W-:Y:S05]  /*0ea0*/  BSYNC.RECONVERGENT B0 ;  /* 0x0000000000007941 */ /* 0x000fea0003800200 */
.L_x_32:
[----:B0-----:R-:W0:Y:S01]  /*0eb0*/  S2R R5, SR_TID.X ;  /* 0x0000000000057919 */ /* 0x001e220000002100 */
[----:B------:R-:W1:Y:S01]  /*0ec0*/  LDC.64 R2, c[0x0][0x380] ;  /* 0x0000e000ff027b82 */ /* 0x000e620000000a00 */
[----:B0-----:R-:W-:-:S04]  /*0ed0*/  IMAD R5, R0, 0x40, R5 ;  /* 0x0000004000057824 */ /* 0x001fc800078e0205 */
[----:B-1----:R-:W-:-:S05]  /*0ee0*/  IMAD.WIDE R2, R5, 0x30, R2 ;  /* 0x0000003005027825 */ /* 0x002fca00078e0202 */
[----:B------:R-:W-:Y:S04]  /*0ef0*/  STG.E.64 desc[UR4][R2.64+0x18], RZ ;  /* 0x000018ff02007986 */ /* 0x000fe8000c101b04 */
[----:B------:R-:W-:Y:S04]  /*0f00*/  STG.E desc[UR4][R2.64+0x20], RZ ;  /* 0x000020ff02007986 */ /* 0x000fe8000c101904 */
[----:B------:R-:W-:Y:S01]  /*0f10*/  STG.E.64 desc[UR4][R2.64+0x28], RZ ;  /* 0x000028ff02007986 */ /* 0x000fe2000c101b04 */
[----:B------:R-:W-:Y:S05]  /*0f20*/  EXIT ;  /* 0x000000000000794d */ /* 0x000fea0003800000 */
.L_x_40:
        /* <DEDUP_REMOVED lines=13> */
.L_x_45:


//--------------------- .nv.global.init           --------------------------
	.section	.nv.global.init,"aw",@progbits
	.align	4
.nv.global.init:
	.type		mrg32k3aM1SubSeq,@object
	.size		mrg32k3aM1SubSeq,(mrg32k3aM2SubSeq - mrg32k3aM1SubSeq)
mrg32k3aM1SubSeq:
        /*0000*/ 	.byte	0x0b, 0xcc, 0xee, 0x04, 0x73, 0x29, 0x8b, 0x6f, 0xf6, 0x53, 0x03, 0xf6, 0x23, 0xf6, 0xea, 0xda
        /* <DEDUP_REMOVED lines=125> */
	.type		mrg32k3aM2SubSeq,@object
	.size		mrg32k3aM2SubSeq,(mrg32k3aM1 - mrg32k3aM2SubSeq)
mrg32k3aM2SubSeq:
        /* <DEDUP_REMOVED lines=126> */
	.type		mrg32k3aM1,@object
	.size		mrg32k3aM1,(mrg32k3aM1Seq - mrg32k3aM1)
mrg32k3aM1:
        /* <DEDUP_REMOVED lines=144> */
	.type		mrg32k3aM1Seq,@object
	.size		mrg32k3aM1Seq,(mrg32k3aM2 - mrg32k3aM1Seq)
mrg32k3aM1Seq:
        /* <DEDUP_REMOVED lines=144> */
	.type		mrg32k3aM2,@object
	.size		mrg32k3aM2,(mrg32k3aM2Seq - mrg32k3aM2)
mrg32k3aM2:
        /* <DEDUP_REMOVED lines=144> */
	.type		mrg32k3aM2Seq,@object
	.size		mrg32k3aM2Seq,(precalc_xorwow_matrix - mrg32k3aM2Seq)
mrg32k3aM2Seq:
        /* <DEDUP_REMOVED lines=144> */
	.type		precalc_xorwow_matrix,@object
	.size		precalc_xorwow_matrix,(precalc_xorwow_offset_matrix - precalc_xorwow_matrix)
precalc_xorwow_matrix:
        /* <DEDUP_REMOVED lines=6400> */
	.type		precalc_xorwow_offset_matrix,@object
	.size		precalc_xorwow_offset_matrix,($str - precalc_xorwow_offset_matrix)
precalc_xorwow_offset_matrix:
        /* <DEDUP_REMOVED lines=6400> */
	.type		$str,@object
	.size		$str,(.L_9 - $str)
$str:
        /*353c0*/ 	.byte	0x25, 0x64, 0x20, 0x00
.L_9:


//--------------------- .nv.shared.reserved.0     --------------------------
	.section	.nv.shared.reserved.0,"aw",@nobits
	.weak		__nv_reservedSMEM_offset_0_alias
	.size		__nv_reservedSMEM_offset_0_alias, 0, 64
	.other		__nv_reservedSMEM_offset_0_alias,@"STO_CUDA_RESERVED_SHARED STV_DEFAULT"
__nv_reservedSMEM_offset_0_alias:
	.zero		0
	.zero		64


//--------------------- .nv.constant0._Z22generate_normal_kernelP17curandStateXORWOWiPj --------------------------
	.section	.nv.constant0._Z22generate_normal_kernelP17curandStateXORWOWiPj,"a",@progbits
	.sectionflags	@""
	.align	4
.nv.constant0._Z22generate_normal_kernelP17curandStateXORWOWiPj:
	.zero		920


//--------------------- .nv.constant0._Z23generate_uniform_kernelP17curandStateXORWOWiPj --------------------------
	.section	.nv.constant0._Z23generate_uniform_kernelP17curandStateXORWOWiPj,"a",@progbits
	.sectionflags	@""
	.align	4
.nv.constant0._Z23generate_uniform_kernelP17curandStateXORWOWiPj:
	.zero		920


//--------------------- .nv.constant0._Z15generate_kernelP17curandStateXORWOWiPj --------------------------
	.section	.nv.constant0._Z15generate_kernelP17curandStateXORWOWiPj,"a",@progbits
	.sectionflags	@""
	.align	4
.nv.constant0._Z15generate_kernelP17curandStateXORWOWiPj:
	.zero		920


//--------------------- .nv.constant0._Z12setup_kernelP17curandStateXORWOW --------------------------
	.section	.nv.constant0._Z12setup_kernelP17curandStateXORWOW,"a",@progbits
	.sectionflags	@""
	.align	4
.nv.constant0._Z12setup_kernelP17curandStateXORWOW:
	.zero		904


//--------------------- SYMBOLS --------------------------

	.type		.nv.reservedSmem.offset0,@object
	.size		.nv.reservedSmem.offset0,0x4
	.type		vprintf,@function
